	.target	sm_90a

	.elftype	@"ET_EXEC"


//--------------------- .note.nv.tkinfo           --------------------------
	.section	.note.nv.tkinfo,"",@"SHT_NOTE"
	.sectionflags	@"SHF_NOTE_NV_TKINFO"
	.tkinfo
        /*0018*/ 	.word	0x00000002
        /*0030*/ 	.string	""
        /*0030*/ 	.string	"ptxas"
        /*0030*/ 	.string	"Cuda compilation tools, release 13.0, V13.0.88"
        /*0030*/ 	.string	"Build cuda_13.0.r13.0/compiler.36424714_0"
        /*0030*/ 	.string	"-arch sm_90a -m 64 "



//--------------------- .note.nv.cuinfo           --------------------------
	.section	.note.nv.cuinfo,"",@"SHT_NOTE"
	.sectionflags	@"SHF_NOTE_NV_CUINFO"
        /*0018*/ 	.short	0x0002
        /*001a*/ 	.short	0x005a
        /*001c*/ 	.short	0x0082
	.zero		2


//--------------------- .nv.info                  --------------------------
	.section	.nv.info,"",@"SHT_CUDA_INFO"
	.align	4


	//----- nvinfo : EIATTR_REGCOUNT
	.align		4
        /*0000*/ 	.byte	0x04, 0x2f
        /*0002*/ 	.short	(.L_15 - .L_14)
	.align		4
.L_14:
        /*0004*/ 	.word	index@(_ZN7cutlass13device_kernelINS_4fmha6kernel28FmhaKernelTmaWarpSpecializedINS1_10collective30FmhaMainloopTmaWarpSpecializedINS_10bfloat16_tEffN4cute5tupleIJNS7_1CILi128EEESA_NS9_ILi16EEEEEENS8_IJiNS9_ILi1EEENS8_IJiiEEEEEESF_SF_NS4_13DefaultFusionEJNS2_6OptionILNS2_3TagE0ENS9_ILb1EEEEENSH_ILSI_2ESJ_EEEEENS4_15FmhaFwdEpilogueIS6_fNS8_IJNS9_ILi64EEESB_SA_EEEEENS2_23PersistentTileSchedulerEJSK_SL_EEEEEvNT_6ParamsE)
        /*0008*/ 	.word	0x000000a8


	//----- nvinfo : EIATTR_FRAME_SIZE
	.align		4
.L_15:
        /*000c*/ 	.byte	0x04, 0x11
        /*000e*/ 	.short	(.L_17 - .L_16)
	.align		4
.L_16:
        /*0010*/ 	.word	index@($__internal_0_$__cuda_sm20_rcp_rn_f32_slowpath)
        /*0014*/ 	.word	0x00000000


	//----- nvinfo : EIATTR_FRAME_SIZE
	.align		4
.L_17:
        /*0018*/ 	.byte	0x04, 0x11
        /*001a*/ 	.short	(.L_19 - .L_18)
	.align		4
.L_18:
        /*001c*/ 	.word	index@(_ZN7cutlass13device_kernelINS_4fmha6kernel28FmhaKernelTmaWarpSpecializedINS1_10collective30FmhaMainloopTmaWarpSpecializedINS_10bfloat16_tEffN4cute5tupleIJNS7_1CILi128EEESA_NS9_ILi16EEEEEENS8_IJiNS9_ILi1EEENS8_IJiiEEEEEESF_SF_NS4_13DefaultFusionEJNS2_6OptionILNS2_3TagE0ENS9_ILb1EEEEENSH_ILSI_2ESJ_EEEEENS4_15FmhaFwdEpilogueIS6_fNS8_IJNS9_ILi64EEESB_SA_EEEEENS2_23PersistentTileSchedulerEJSK_SL_EEEEEvNT_6ParamsE)
        /*0020*/ 	.word	0x00000000


	//----- nvinfo : EIATTR_MIN_STACK_SIZE
	.align		4
.L_19:
        /*0024*/ 	.byte	0x04, 0x12
        /*0026*/ 	.short	(.L_21 - .L_20)
	.align		4
.L_20:
        /*0028*/ 	.word	index@(_ZN7cutlass13device_kernelINS_4fmha6kernel28FmhaKernelTmaWarpSpecializedINS1_10collective30FmhaMainloopTmaWarpSpecializedINS_10bfloat16_tEffN4cute5tupleIJNS7_1CILi128EEESA_NS9_ILi16EEEEEENS8_IJiNS9_ILi1EEENS8_IJiiEEEEEESF_SF_NS4_13DefaultFusionEJNS2_6OptionILNS2_3TagE0ENS9_ILb1EEEEENSH_ILSI_2ESJ_EEEEENS4_15FmhaFwdEpilogueIS6_fNS8_IJNS9_ILi64EEESB_SA_EEEEENS2_23PersistentTileSchedulerEJSK_SL_EEEEEvNT_6ParamsE)
        /*002c*/ 	.word	0x00000000
.L_21:


//--------------------- .nv.compat                --------------------------
	.section	.nv.compat,"",@"SHT_CUDA_COMPAT_INFO"
	.align	4
        /*0000*/ 	.byte	0x02, 0x09, 0x01, 0x00, 0x02, 0x02, 0x04, 0x00, 0x02, 0x05, 0x05, 0x00, 0x03, 0x07, 0x01, 0x01
        /*0010*/ 	.byte	0x02, 0x03, 0x01, 0x00, 0x02, 0x06, 0x01, 0x00, 0x04, 0x0b, 0x08, 0x00, 0x00, 0x00, 0x00, 0x00
        /*0020*/ 	.byte	0x00, 0x00, 0x00, 0x00


//--------------------- .nv.info._ZN7cutlass13device_kernelINS_4fmha6kernel28FmhaKernelTmaWarpSpecializedINS1_10collective30FmhaMainloopTmaWarpSpecializedINS_10bfloat16_tEffN4cute5tupleIJNS7_1CILi128EEESA_NS9_ILi16EEEEEENS8_IJiNS9_ILi1EEENS8_IJiiEEEEEESF_SF_NS4_13DefaultFusionEJNS2_6OptionILNS2_3TagE0ENS9_ILb1EEEEENSH_ILSI_2ESJ_EEEEENS4_15FmhaFwdEpilogueIS6_fNS8_IJNS9_ILi64EEESB_SA_EEEEENS2_23PersistentTileSchedulerEJSK_SL_EEEEEvNT_6ParamsE --------------------------
	.section	.nv.info._ZN7cutlass13device_kernelINS_4fmha6kernel28FmhaKernelTmaWarpSpecializedINS1_10collective30FmhaMainloopTmaWarpSpecializedINS_10bfloat16_tEffN4cute5tupleIJNS7_1CILi128EEESA_NS9_ILi16EEEEEENS8_IJiNS9_ILi1EEENS8_IJiiEEEEEESF_SF_NS4_13DefaultFusionEJNS2_6OptionILNS2_3TagE0ENS9_ILb1EEEEENSH_ILSI_2ESJ_EEEEENS4_15FmhaFwdEpilogueIS6_fNS8_IJNS9_ILi64EEESB_SA_EEEEENS2_23PersistentTileSchedulerEJSK_SL_EEEEEvNT_6ParamsE,"",@"SHT_CUDA_INFO"
	.sectionflags	@""
	.align	4


	//----- nvinfo : EIATTR_CUDA_API_VERSION
	.align		4
        /*0000*/ 	.byte	0x04, 0x37
        /*0002*/ 	.short	(.L_23 - .L_22)
.L_22:
        /*0004*/ 	.word	0x00000082


	//----- nvinfo : EIATTR_KPARAM_INFO
	.align		4
.L_23:
        /*0008*/ 	.byte	0x04, 0x17
        /*000a*/ 	.short	(.L_25 - .L_24)
.L_24:
        /*000c*/ 	.word	0x00000000
        /*0010*/ 	.short	0x0000
        /*0012*/ 	.short	0x0070
        /*0014*/ 	.byte	0x00, 0xf0, 0x01, 0x20


	//----- nvinfo : EIATTR_SPARSE_MMA_MASK
	.align		4
.L_25:
        /*0018*/ 	.byte	0x03, 0x50
        /*001a*/ 	.short	0x0000


	//----- nvinfo : EIATTR_MAXREG_COUNT
	.align		4
        /*001c*/ 	.byte	0x03, 0x1b
        /*001e*/ 	.short	0x00a8


	//----- nvinfo : EIATTR_NUM_BARRIERS
	.align		4
        /*0020*/ 	.byte	0x02, 0x4c
        /*0022*/ 	.byte	0x02
	.zero		1


	//----- nvinfo : EIATTR_EXTERNS
	.align		4
        /*0024*/ 	.byte	0x04, 0x0f
        /*0026*/ 	.short	(.L_27 - .L_26)


	//   ....[0]....
	.align		4
.L_26:
        /*0028*/ 	.word	index@(__assertfail)


	//----- nvinfo : EIATTR_MERCURY_ISA_VERSION
	.align		4
.L_27:
        /*002c*/ 	.byte	0x03, 0x5f
        /*002e*/ 	.short	0x0101


	//----- nvinfo : EIATTR_INT_WARP_WIDE_INSTR_OFFSETS
	.align		4
        /*0030*/ 	.byte	0x04, 0x31
        /*0032*/ 	.short	(.L_29 - .L_28)


	//   ....[0]....
.L_28:
        /*0034*/ 	.word	0x00000760


	//   ....[1]....
        /*0038*/ 	.word	0x00000770


	//   ....[2]....
        /*003c*/ 	.word	0x00000780


	//   ....[3]....
        /*0040*/ 	.word	0x00000790


	//   ....[4]....
        /*0044*/ 	.word	0x00000800


	//   ....[5]....
        /*0048*/ 	.word	0x00000980


	//   ....[6]....
        /*004c*/ 	.word	0x00000a30


	//----- nvinfo : EIATTR_COOP_GROUP_MASK_REGIDS
	.align		4
.L_29:
        /*0050*/ 	.byte	0x04, 0x29
        /*0052*/ 	.short	(.L_31 - .L_30)


	//   ....[0]....
.L_30:
        /*0054*/ 	.word	0xffffffff


	//   ....[1]....
        /*0058*/ 	.word	0xffffffff


	//   ....[2]....
        /*005c*/ 	.word	0xffffffff


	//   ....[3]....
        /*0060*/ 	.word	0xffffffff


	//   ....[4]....
        /*0064*/ 	.word	0xffffffff


	//   ....[5]....
        /*0068*/ 	.word	0xffffffff


	//   ....[6]....
        /*006c*/ 	.word	0xffffffff


	//   ....[7]....
        /*0070*/ 	.word	0xffffffff


	//   ....[8]....
        /*0074*/ 	.word	0xffffffff


	//   ....[9]....
        /*0078*/ 	.word	0xffffffff


	//   ....[10]....
        /*007c*/ 	.word	0xffffffff


	//   ....[11]....
        /*0080*/ 	.word	0xffffffff


	//   ....[12]....
        /*0084*/ 	.word	0xffffffff


	//   ....[13]....
        /*0088*/ 	.word	0xffffffff


	//   ....[14]....
        /*008c*/ 	.word	0xffffffff


	//   ....[15]....
        /*0090*/ 	.word	0xffffffff


	//   ....[16]....
        /*0094*/ 	.word	0xffffffff


	//   ....[17]....
        /*0098*/ 	.word	0xffffffff


	//----- nvinfo : EIATTR_COOP_GROUP_INSTR_OFFSETS
	.align		4
.L_31:
        /*009c*/ 	.byte	0x04, 0x28
        /*009e*/ 	.short	(.L_33 - .L_32)


	//   ....[0]....
.L_32:
        /*00a0*/ 	.word	0x00000070


	//   ....[1]....
        /*00a4*/ 	.word	0x000000a0


	//   ....[2]....
        /*00a8*/ 	.word	0x000001d0


	//   ....[3]....
        /*00ac*/ 	.word	0x000003e0


	//   ....[4]....
        /*00b0*/ 	.word	0x000005a0


	//   ....[5]....
        /*00b4*/ 	.word	0x00000700


	//   ....[6]....
        /*00b8*/ 	.word	0x00001560


	//   ....[7]....
        /*00bc*/ 	.word	0x00001580


	//   ....[8]....
        /*00c0*/ 	.word	0x00001e00


	//   ....[9]....
        /*00c4*/ 	.word	0x00001f20


	//   ....[10]....
        /*00c8*/ 	.word	0x00003a30


	//   ....[11]....
        /*00cc*/ 	.word	0x00003a50


	//   ....[12]....
        /*00d0*/ 	.word	0x000042f0


	//   ....[13]....
        /*00d4*/ 	.word	0x00004420


	//   ....[14]....
        /*00d8*/ 	.word	0x00005e90


	//   ....[15]....
        /*00dc*/ 	.word	0x00005ed0


	//   ....[16]....
        /*00e0*/ 	.word	0x00005f10


	//   ....[17]....
        /*00e4*/ 	.word	0x00005f20


	//----- nvinfo : EIATTR_REG_RECONFIG
	.align		4
.L_33:
        /*00e8*/ 	.byte	0x01, 0x54
	.zero		2


	//----- nvinfo : EIATTR_SYSCALL_OFFSETS
	.align		4
        /*00ec*/ 	.byte	0x04, 0x46
        /*00ee*/ 	.short	(.L_35 - .L_34)


	//   ....[0]....
.L_34:
        /*00f0*/ 	.word	0x000067d0


	//   ....[1]....
        /*00f4*/ 	.word	0x00006930


	//----- nvinfo : EIATTR_MBARRIER_INSTR_OFFSETS
	.align		4
.L_35:
        /*00f8*/ 	.byte	0x04, 0x39
        /*00fa*/ 	.short	(.L_37 - .L_36)


	//   ....[0]....
.L_36:
        /*00fc*/ 	.word	0x00000390
        /*0100*/ 	.word	0x000000ff
        /*0104*/ 	.word	0x00007250
        /*0108*/ 	.short	0x0100
        /*010a*/ 	.byte	0x08
	.zero		1


	//   ....[1]....
        /*010c*/ 	.word	0x000003a0
        /*0110*/ 	.word	0x000000ff
        /*0114*/ 	.word	0x00007260
        /*0118*/ 	.short	0x0100
        /*011a*/ 	.byte	0x08
	.zero		1


	//   ....[2]....
        /*011c*/ 	.word	0x000003b0
        /*0120*/ 	.word	0x000000ff
        /*0124*/ 	.word	0x00007258
        /*0128*/ 	.short	0x0100
        /*012a*/ 	.byte	0x08
	.zero		1


	//   ....[3]....
        /*012c*/ 	.word	0x000003c0
        /*0130*/ 	.word	0x000000ff
        /*0134*/ 	.word	0x00007268
        /*0138*/ 	.short	0x0100
        /*013a*/ 	.byte	0x08
	.zero		1


	//   ....[4]....
        /*013c*/ 	.word	0x000004f0
        /*0140*/ 	.word	0x000000ff
        /*0144*/ 	.word	0x00007200
        /*0148*/ 	.short	0x0100
        /*014a*/ 	.byte	0x08
	.zero		1


	//   ....[5]....
        /*014c*/ 	.word	0x00000500
        /*0150*/ 	.word	0x000000ff
        /*0154*/ 	.word	0x00007228
        /*0158*/ 	.short	0x0100
        /*015a*/ 	.byte	0x08
	.zero		1


	//   ....[6]....
        /*015c*/ 	.word	0x00000510
        /*0160*/ 	.word	0x000000ff
        /*0164*/ 	.word	0x00007208
        /*0168*/ 	.short	0x0100
        /*016a*/ 	.byte	0x08
	.zero		1


	//   ....[7]....
        /*016c*/ 	.word	0x00000520
        /*0170*/ 	.word	0x000000ff
        /*0174*/ 	.word	0x00007230
        /*0178*/ 	.short	0x0100
        /*017a*/ 	.byte	0x08
	.zero		1


	//   ....[8]....
        /*017c*/ 	.word	0x00000530
        /*0180*/ 	.word	0x000000ff
        /*0184*/ 	.word	0x00007210
        /*0188*/ 	.short	0x0100
        /*018a*/ 	.byte	0x08
	.zero		1


	//   ....[9]....
        /*018c*/ 	.word	0x00000540
        /*0190*/ 	.word	0x000000ff
        /*0194*/ 	.word	0x00007238
        /*0198*/ 	.short	0x0100
        /*019a*/ 	.byte	0x08
	.zero		1


	//   ....[10]....
        /*019c*/ 	.word	0x00000550
        /*01a0*/ 	.word	0x000000ff
        /*01a4*/ 	.word	0x00007218
        /*01a8*/ 	.short	0x0100
        /*01aa*/ 	.byte	0x08
	.zero		1


	//   ....[11]....
        /*01ac*/ 	.word	0x00000560
        /*01b0*/ 	.word	0x000000ff
        /*01b4*/ 	.word	0x00007240
        /*01b8*/ 	.short	0x0100
        /*01ba*/ 	.byte	0x08
	.zero		1


	//   ....[12]....
        /*01bc*/ 	.word	0x00000570
        /*01c0*/ 	.word	0x000000ff
        /*01c4*/ 	.word	0x00007220
        /*01c8*/ 	.short	0x0100
        /*01ca*/ 	.byte	0x08
	.zero		1


	//   ....[13]....
        /*01cc*/ 	.word	0x00000580
        /*01d0*/ 	.word	0x000000ff
        /*01d4*/ 	.word	0x00007248
        /*01d8*/ 	.short	0x0100
        /*01da*/ 	.byte	0x08
	.zero		1


	//   ....[14]....
        /*01dc*/ 	.word	0x000006b0
        /*01e0*/ 	.word	0x000000ff
        /*01e4*/ 	.word	0x00007270
        /*01e8*/ 	.short	0x0100
        /*01ea*/ 	.byte	0x08
	.zero		1


	//   ....[15]....
        /*01ec*/ 	.word	0x000006c0
        /*01f0*/ 	.word	0x000000ff
        /*01f4*/ 	.word	0x00007280
        /*01f8*/ 	.short	0x0100
        /*01fa*/ 	.byte	0x08
	.zero		1


	//   ....[16]....
        /*01fc*/ 	.word	0x000006d0
        /*0200*/ 	.word	0x000000ff
        /*0204*/ 	.word	0x00007278
        /*0208*/ 	.short	0x0100
        /*020a*/ 	.byte	0x08
	.zero		1


	//   ....[17]....
        /*020c*/ 	.word	0x000006e0
        /*0210*/ 	.word	0x000000ff
        /*0214*/ 	.word	0x00007288
        /*0218*/ 	.short	0x0100
        /*021a*/ 	.byte	0x08
	.zero		1


	//   ....[18]....
        /*021c*/ 	.word	0x00000820
        /*0220*/ 	.word	0x000000ff
        /*0224*/ 	.word	0x00007290
        /*0228*/ 	.short	0x0100
        /*022a*/ 	.byte	0x06
	.zero		1


	//   ....[19]....
        /*022c*/ 	.word	0x00000830
        /*0230*/ 	.word	0x000000ff
        /*0234*/ 	.word	0x00007298
        /*0238*/ 	.short	0x0100
        /*023a*/ 	.byte	0x06
	.zero		1


	//   ....[20]....
        /*023c*/ 	.word	0x00000840
        /*0240*/ 	.word	0x000000ff
        /*0244*/ 	.word	0x000072a0
        /*0248*/ 	.short	0x0100
        /*024a*/ 	.byte	0x06
	.zero		1


	//   ....[21]....
        /*024c*/ 	.word	0x00000850
        /*0250*/ 	.word	0x000000ff
        /*0254*/ 	.word	0x000072a8
        /*0258*/ 	.short	0x0100
        /*025a*/ 	.byte	0x06
	.zero		1


	//   ....[22]....
        /*025c*/ 	.word	0x00000950
        /*0260*/ 	.word	0x000000ff
        /*0264*/ 	.word	0x000072c0
        /*0268*/ 	.short	0x0100
        /*026a*/ 	.byte	0x08
	.zero		1


	//   ....[23]....
        /*026c*/ 	.word	0x00000960
        /*0270*/ 	.word	0x000000ff
        /*0274*/ 	.word	0x000072c8
        /*0278*/ 	.short	0x0100
        /*027a*/ 	.byte	0x08
	.zero		1


	//   ....[24]....
        /*027c*/ 	.word	0x00000a60
        /*0280*/ 	.word	0x000000ff
        /*0284*/ 	.word	0x000072b0
        /*0288*/ 	.short	0x0100
        /*028a*/ 	.byte	0x06
	.zero		1


	//   ....[25]....
        /*028c*/ 	.word	0x000011f0
        /*0290*/ 	.word	0x000000ff
        /*0294*/ 	.word	0x00007250
        /*0298*/ 	.short	0x010a
        /*029a*/ 	.byte	0x05
	.zero		1


	//   ....[26]....
        /*029c*/ 	.word	0x000012b0
        /*02a0*/ 	.word	0x000000ff
        /*02a4*/ 	.word	0x00007200
        /*02a8*/ 	.short	0x010a
        /*02aa*/ 	.byte	0x0b
	.zero		1


	//   ....[27]....
        /*02ac*/ 	.word	0x000012d0
        /*02b0*/ 	.word	0x000000ff
        /*02b4*/ 	.word	0xfffffff8
        /*02b8*/ 	.short	0x010a
        /*02ba*/ 	.byte	0x08
	.zero		1


	//   ....[28]....
        /*02bc*/ 	.word	0x00003060
        /*02c0*/ 	.word	0x0000000c
        /*02c4*/ 	.word	0x00000000
        /*02c8*/ 	.short	0x0101
        /*02ca*/ 	.byte	0x0a
	.zero		1


	//   ....[29]....
        /*02cc*/ 	.word	0x000032b0
        /*02d0*/ 	.word	0x000000ff
        /*02d4*/ 	.word	0x00007200
        /*02d8*/ 	.short	0x010a
        /*02da*/ 	.byte	0x06
	.zero		1


	//   ....[30]....
        /*02dc*/ 	.word	0x000035d0
        /*02e0*/ 	.word	0x000000ff
        /*02e4*/ 	.word	0x00000000
        /*02e8*/ 	.short	0x0101
        /*02ea*/ 	.byte	0x06
	.zero		1


	//   ....[31]....
        /*02ec*/ 	.word	0x00003730
        /*02f0*/ 	.word	0x000000ff
        /*02f4*/ 	.word	0x00007200
        /*02f8*/ 	.short	0x010a
        /*02fa*/ 	.byte	0x06
	.zero		1


	//   ....[32]....
        /*02fc*/ 	.word	0x000055f0
        /*0300*/ 	.word	0x000000ff
        /*0304*/ 	.word	0x00007200
        /*0308*/ 	.short	0x010a
        /*030a*/ 	.byte	0x06
	.zero		1


	//   ....[33]....
        /*030c*/ 	.word	0x00005880
        /*0310*/ 	.word	0x000000ff
        /*0314*/ 	.word	0x00007200
        /*0318*/ 	.short	0x010a
        /*031a*/ 	.byte	0x06
	.zero		1


	//   ....[34]....
        /*031c*/ 	.word	0x00005b90
        /*0320*/ 	.word	0x000000ff
        /*0324*/ 	.word	0x00000000
        /*0328*/ 	.short	0x0101
        /*032a*/ 	.byte	0x06
	.zero		1


	//   ....[35]....
        /*032c*/ 	.word	0x00005c40
        /*0330*/ 	.word	0x000000ff
        /*0334*/ 	.word	0x00000000
        /*0338*/ 	.short	0x0101
        /*033a*/ 	.byte	0x06
	.zero		1


	//   ....[36]....
        /*033c*/ 	.word	0x00005de0
        /*0340*/ 	.word	0x000000ff
        /*0344*/ 	.word	0x00000000
        /*0348*/ 	.short	0x0101
        /*034a*/ 	.byte	0x04
	.zero		1


	//   ....[37]....
        /*034c*/ 	.word	0x00005e60
        /*0350*/ 	.word	0x000000ff
        /*0354*/ 	.word	0x00000000
        /*0358*/ 	.short	0x0101
        /*035a*/ 	.byte	0x09
	.zero		1


	//   ....[38]....
        /*035c*/ 	.word	0x00006310
        /*0360*/ 	.word	0x000000ff
        /*0364*/ 	.word	0x00000008
        /*0368*/ 	.short	0x010a
        /*036a*/ 	.byte	0x08
	.zero		1


	//   ....[39]....
        /*036c*/ 	.word	0x00006d90
        /*0370*/ 	.word	0x00000000
        /*0374*/ 	.word	0x00007290
        /*0378*/ 	.short	0x0101
        /*037a*/ 	.byte	0x32
	.zero		1


	//   ....[40]....
        /*037c*/ 	.word	0x00007150
        /*0380*/ 	.word	0x00000007
        /*0384*/ 	.word	0x00007260
        /*0388*/ 	.short	0x010a
        /*038a*/ 	.byte	0x3f
	.zero		1


	//   ....[41]....
        /*038c*/ 	.word	0x000073c0
        /*0390*/ 	.word	0x00000007
        /*0394*/ 	.word	0x000072b0
        /*0398*/ 	.short	0x0101
        /*039a*/ 	.byte	0x3f
	.zero		1


	//   ....[42]....
        /*039c*/ 	.word	0x000073d0
        /*03a0*/ 	.word	0x00000007
        /*03a4*/ 	.word	0x000072b0
        /*03a8*/ 	.short	0x010a
        /*03aa*/ 	.byte	0x3f
	.zero		1


	//   ....[43]....
        /*03ac*/ 	.word	0x00007470
        /*03b0*/ 	.word	0x00000004
        /*03b4*/ 	.word	0x00007260
        /*03b8*/ 	.short	0x010a
        /*03ba*/ 	.byte	0x3f
	.zero		1


	//   ....[44]....
        /*03bc*/ 	.word	0x000079e0
        /*03c0*/ 	.word	0x00000008
        /*03c4*/ 	.word	0x00007228
        /*03c8*/ 	.short	0x010a
        /*03ca*/ 	.byte	0x3f
	.zero		1


	//   ....[45]....
        /*03cc*/ 	.word	0x00007c50
        /*03d0*/ 	.word	0x00000004
        /*03d4*/ 	.word	0x000072b0
        /*03d8*/ 	.short	0x0101
        /*03da*/ 	.byte	0x3f
	.zero		1


	//   ....[46]....
        /*03dc*/ 	.word	0x00007c60
        /*03e0*/ 	.word	0x00000004
        /*03e4*/ 	.word	0x000072b0
        /*03e8*/ 	.short	0x010a
        /*03ea*/ 	.byte	0x3f
	.zero		1


	//   ....[47]....
        /*03ec*/ 	.word	0x00007d10
        /*03f0*/ 	.word	0x00000007
        /*03f4*/ 	.word	0x00007228
        /*03f8*/ 	.short	0x010a
        /*03fa*/ 	.byte	0x3f
	.zero		1


	//   ....[48]....
        /*03fc*/ 	.word	0x00008010
        /*0400*/ 	.word	0x00000007
        /*0404*/ 	.word	0x00007228
        /*0408*/ 	.short	0x010a
        /*040a*/ 	.byte	0x3f
	.zero		1


	//   ....[49]....
        /*040c*/ 	.word	0x000082a0
        /*0410*/ 	.word	0x00000007
        /*0414*/ 	.word	0x00007228
        /*0418*/ 	.short	0x010a
        /*041a*/ 	.byte	0x3f
	.zero		1


	//   ....[50]....
        /*041c*/ 	.word	0x00008580
        /*0420*/ 	.word	0x00000003
        /*0424*/ 	.word	0x00007250
        /*0428*/ 	.short	0x010a
        /*042a*/ 	.byte	0x3f
	.zero		1


	//   ....[51]....
        /*042c*/ 	.word	0x000085e0
        /*0430*/ 	.word	0x00000005
        /*0434*/ 	.word	0x00007200
        /*0438*/ 	.short	0x010a
        /*043a*/ 	.byte	0x3f
	.zero		1


	//   ....[52]....
        /*043c*/ 	.word	0x00008640
        /*0440*/ 	.word	0x00000000
        /*0444*/ 	.word	0xfffffff8
        /*0448*/ 	.short	0x010a
        /*044a*/ 	.byte	0x3f
	.zero		1


	//   ....[53]....
        /*044c*/ 	.word	0x000086a0
        /*0450*/ 	.word	0x00000003
        /*0454*/ 	.word	0x00007200
        /*0458*/ 	.short	0x010a
        /*045a*/ 	.byte	0x3f
	.zero		1


	//   ....[54]....
        /*045c*/ 	.word	0x00008700
        /*0460*/ 	.word	0x00000005
        /*0464*/ 	.word	0x00007200
        /*0468*/ 	.short	0x010a
        /*046a*/ 	.byte	0x3f
	.zero		1


	//   ....[55]....
        /*046c*/ 	.word	0x00008760
        /*0470*/ 	.word	0x00000006
        /*0474*/ 	.word	0x00007200
        /*0478*/ 	.short	0x010a
        /*047a*/ 	.byte	0x3f
	.zero		1


	//   ....[56]....
        /*047c*/ 	.word	0x000087c0
        /*0480*/ 	.word	0x00000003
        /*0484*/ 	.word	0x00000008
        /*0488*/ 	.short	0x010a
        /*048a*/ 	.byte	0x3f
	.zero		1


	//   ....[57]....
        /*048c*/ 	.word	0x00008890
        /*0490*/ 	.word	0x00000007
        /*0494*/ 	.word	0x00007260
        /*0498*/ 	.short	0x010a
        /*049a*/ 	.byte	0x3f
	.zero		1


	//   ....[58]....
        /*049c*/ 	.word	0x000088e0
        /*04a0*/ 	.word	0x00000007
        /*04a4*/ 	.word	0x000072b0
        /*04a8*/ 	.short	0x010a
        /*04aa*/ 	.byte	0x3f
	.zero		1


	//   ....[59]....
        /*04ac*/ 	.word	0x00008930
        /*04b0*/ 	.word	0x00000004
        /*04b4*/ 	.word	0x00007260
        /*04b8*/ 	.short	0x010a
        /*04ba*/ 	.byte	0x3f
	.zero		1


	//   ....[60]....
        /*04bc*/ 	.word	0x00008a00
        /*04c0*/ 	.word	0x00000008
        /*04c4*/ 	.word	0x00007228
        /*04c8*/ 	.short	0x010a
        /*04ca*/ 	.byte	0x3f
	.zero		1


	//   ....[61]....
        /*04cc*/ 	.word	0x00008a50
        /*04d0*/ 	.word	0x00000004
        /*04d4*/ 	.word	0x000072b0
        /*04d8*/ 	.short	0x010a
        /*04da*/ 	.byte	0x3f
	.zero		1


	//   ....[62]....
        /*04dc*/ 	.word	0x00008aa0
        /*04e0*/ 	.word	0x00000007
        /*04e4*/ 	.word	0x00007228
        /*04e8*/ 	.short	0x010a
        /*04ea*/ 	.byte	0x3f
	.zero		1


	//   ....[63]....
        /*04ec*/ 	.word	0x00008af0
        /*04f0*/ 	.word	0x00000007
        /*04f4*/ 	.word	0x00007228
        /*04f8*/ 	.short	0x010a
        /*04fa*/ 	.byte	0x3f
	.zero		1


	//   ....[64]....
        /*04fc*/ 	.word	0x00008b40
        /*0500*/ 	.word	0x00000007
        /*0504*/ 	.word	0x00007228
        /*0508*/ 	.short	0x010a
        /*050a*/ 	.byte	0x3f
	.zero		1


	//----- nvinfo : EIATTR_NUM_MBARRIERS
	.align		4
.L_37:
        /*050c*/ 	.byte	0x03, 0x38
        /*050e*/ 	.short	0x0019


	//----- nvinfo : EIATTR_EXIT_INSTR_OFFSETS
	.align		4
        /*0510*/ 	.byte	0x04, 0x1c
        /*0512*/ 	.short	(.L_39 - .L_38)


	//   ....[0]....
.L_38:
        /*0514*/ 	.word	0x00000ac0


	//   ....[1]....
        /*0518*/ 	.word	0x00000b30


	//   ....[2]....
        /*051c*/ 	.word	0x00006dc0


	//   ....[3]....
        /*0520*/ 	.word	0x00006e20


	//   ....[4]....
        /*0524*/ 	.word	0x00006e50


	//   ....[5]....
        /*0528*/ 	.word	0x000076e0


	//   ....[6]....
        /*052c*/ 	.word	0x00007710


	//   ....[7]....
        /*0530*/ 	.word	0x00008560


	//----- nvinfo : EIATTR_MAX_THREADS
	.align		4
.L_39:
        /*0534*/ 	.byte	0x04, 0x05
        /*0536*/ 	.short	(.L_41 - .L_40)
.L_40:
        /*0538*/ 	.word	0x00000180
        /*053c*/ 	.word	0x00000001
        /*0540*/ 	.word	0x00000001


	//----- nvinfo : EIATTR_CRS_STACK_SIZE
	.align		4
.L_41:
        /*0544*/ 	.byte	0x04, 0x1e
        /*0546*/ 	.short	(.L_43 - .L_42)
.L_42:
        /*0548*/ 	.word	0x00000000


	//----- nvinfo : EIATTR_CBANK_PARAM_SIZE
	.align		4
.L_43:
        /*054c*/ 	.byte	0x03, 0x19
        /*054e*/ 	.short	0x0870


	//----- nvinfo : EIATTR_PARAM_CBANK
	.align		4
        /*0550*/ 	.byte	0x04, 0x0a
        /*0552*/ 	.short	(.L_45 - .L_44)
	.align		4
.L_44:
        /*0554*/ 	.word	index@(.nv.constant0._ZN7cutlass13device_kernelINS_4fmha6kernel28FmhaKernelTmaWarpSpecializedINS1_10collective30FmhaMainloopTmaWarpSpecializedINS_10bfloat16_tEffN4cute5tupleIJNS7_1CILi128EEESA_NS9_ILi16EEEEEENS8_IJiNS9_ILi1EEENS8_IJiiEEEEEESF_SF_NS4_13DefaultFusionEJNS2_6OptionILNS2_3TagE0ENS9_ILb1EEEEENSH_ILSI_2ESJ_EEEEENS4_15FmhaFwdEpilogueIS6_fNS8_IJNS9_ILi64EEESB_SA_EEEEENS2_23PersistentTileSchedulerEJSK_SL_EEEEEvNT_6ParamsE)
        /*0558*/ 	.short	0x0210
        /*055a*/ 	.short	0x0870


	//----- nvinfo : EIATTR_SW_WAR
	.align		4
.L_45:
        /*055c*/ 	.byte	0x04, 0x36
        /*055e*/ 	.short	(.L_47 - .L_46)
.L_46:
        /*0560*/ 	.word	0x00000008
.L_47:


//--------------------- .nv.callgraph             --------------------------
	.section	.nv.callgraph,"",@"SHT_CUDA_CALLGRAPH"
	.align	4
	.sectionentsize	8
	.align		4
        /*0000*/ 	.word	0x00000000
	.align		4
        /*0004*/ 	.word	0xffffffff
	.align		4
        /*0008*/ 	.word	index@(_ZN7cutlass13device_kernelINS_4fmha6kernel28FmhaKernelTmaWarpSpecializedINS1_10collective30FmhaMainloopTmaWarpSpecializedINS_10bfloat16_tEffN4cute5tupleIJNS7_1CILi128EEESA_NS9_ILi16EEEEEENS8_IJiNS9_ILi1EEENS8_IJiiEEEEEESF_SF_NS4_13DefaultFusionEJNS2_6OptionILNS2_3TagE0ENS9_ILb1EEEEENSH_ILSI_2ESJ_EEEEENS4_15FmhaFwdEpilogueIS6_fNS8_IJNS9_ILi64EEESB_SA_EEEEENS2_23PersistentTileSchedulerEJSK_SL_EEEEEvNT_6ParamsE)
	.align		4
        /*000c*/ 	.word	index@(__assertfail)
	.align		4
        /*0010*/ 	.word	0x00000000
	.align		4
        /*0014*/ 	.word	0xfffffffe
	.align		4
        /*0018*/ 	.word	0x00000000
	.align		4
        /*001c*/ 	.word	0xfffffffd
	.align		4
        /*0020*/ 	.word	0x00000000
	.align		4
        /*0024*/ 	.word	0xfffffffc


//--------------------- .nv.constant4             --------------------------
	.section	.nv.constant4,"a",@progbits
	.align	8
	.align		8
.nv.constant4:
        /*0000*/ 	.dword	__assertfail
	.align		8
        /*0008*/ 	.dword	__unnamed_1
	.align		8
        /*0010*/ 	.dword	_ZN39_INTERNAL_e86babc7_4_k_cu_b5bf8a99_31654cuda3std3__45__cpo5beginE
	.align		8
        /*0018*/ 	.dword	_ZN39_INTERNAL_e86babc7_4_k_cu_b5bf8a99_31654cuda3std3__45__cpo3endE
	.align		8
        /*0020*/ 	.dword	_ZN39_INTERNAL_e86babc7_4_k_cu_b5bf8a99_31654cuda3std3__45__cpo6cbeginE
	.align		8
        /*0028*/ 	.dword	_ZN39_INTERNAL_e86babc7_4_k_cu_b5bf8a99_31654cuda3std3__45__cpo4cendE
	.align		8
        /*0030*/ 	.dword	_ZN39_INTERNAL_e86babc7_4_k_cu_b5bf8a99_31654cuda3std3__441_GLOBAL__N__e86babc7_4_k_cu_b5bf8a99_31656ignoreE
	.align		8
        /*0038*/ 	.dword	_ZN39_INTERNAL_e86babc7_4_k_cu_b5bf8a99_31654cuda3std3__419piecewise_constructE
	.align		8
        /*0040*/ 	.dword	_ZN39_INTERNAL_e86babc7_4_k_cu_b5bf8a99_31654cuda3std3__48in_placeE
	.align		8
        /*0048*/ 	.dword	_ZN39_INTERNAL_e86babc7_4_k_cu_b5bf8a99_31654cuda3std6ranges3__45__cpo4swapE
	.align		8
        /*0050*/ 	.dword	_ZN39_INTERNAL_e86babc7_4_k_cu_b5bf8a99_31654cuda3std6ranges3__45__cpo9iter_moveE
	.align		8
        /*0058*/ 	.dword	_ZN39_INTERNAL_e86babc7_4_k_cu_b5bf8a99_31654cute7productE
	.align		8
        /*0060*/ 	.dword	_ZN39_INTERNAL_e86babc7_4_k_cu_b5bf8a99_31654cute1_E
	.align		8
        /*0068*/ 	.dword	$str$24
	.align		8
        /*0070*/ 	.dword	$str$25


//--------------------- .text._ZN7cutlass13device_kernelINS_4fmha6kernel28FmhaKernelTmaWarpSpecializedINS1_10collective30FmhaMainloopTmaWarpSpecializedINS_10bfloat16_tEffN4cute5tupleIJNS7_1CILi128EEESA_NS9_ILi16EEEEEENS8_IJiNS9_ILi1EEENS8_IJiiEEEEEESF_SF_NS4_13DefaultFusionEJNS2_6OptionILNS2_3TagE0ENS9_ILb1EEEEENSH_ILSI_2ESJ_EEEEENS4_15FmhaFwdEpilogueIS6_fNS8_IJNS9_ILi64EEESB_SA_EEEEENS2_23PersistentTileSchedulerEJSK_SL_EEEEEvNT_6ParamsE --------------------------
	.section	.text._ZN7cutlass13device_kernelINS_4fmha6kernel28FmhaKernelTmaWarpSpecializedINS1_10collective30FmhaMainloopTmaWarpSpecializedINS_10bfloat16_tEffN4cute5tupleIJNS7_1CILi128EEESA_NS9_ILi16EEEEEENS8_IJiNS9_ILi1EEENS8_IJiiEEEEEESF_SF_NS4_13DefaultFusionEJNS2_6OptionILNS2_3TagE0ENS9_ILb1EEEEENSH_ILSI_2ESJ_EEEEENS4_15FmhaFwdEpilogueIS6_fNS8_IJNS9_ILi64EEESB_SA_EEEEENS2_23PersistentTileSchedulerEJSK_SL_EEEEEvNT_6ParamsE,"ax",@progbits
	.align	128
.text._ZN7cutlass13device_kernelINS_4fmha6kernel28FmhaKernelTmaWarpSpecializedINS1_10collective30FmhaMainloopTmaWarpSpecializedINS_10bfloat16_tEffN4cute5tupleIJNS7_1CILi128EEESA_NS9_ILi16EEEEEENS8_IJiNS9_ILi1EEENS8_IJiiEEEEEESF_SF_NS4_13DefaultFusionEJNS2_6OptionILNS2_3TagE0ENS9_ILb1EEEEENSH_ILSI_2ESJ_EEEEENS4_15FmhaFwdEpilogueIS6_fNS8_IJNS9_ILi64EEESB_SA_EEEEENS2_23PersistentTileSchedulerEJSK_SL_EEEEEvNT_6ParamsE:
        .type           _ZN7cutlass13device_kernelINS_4fmha6kernel28FmhaKernelTmaWarpSpecializedINS1_10collective30FmhaMainloopTmaWarpSpecializedINS_10bfloat16_tEffN4cute5tupleIJNS7_1CILi128EEESA_NS9_ILi16EEEEEENS8_IJiNS9_ILi1EEENS8_IJiiEEEEEESF_SF_NS4_13DefaultFusionEJNS2_6OptionILNS2_3TagE0ENS9_ILb1EEEEENSH_ILSI_2ESJ_EEEEENS4_15FmhaFwdEpilogueIS6_fNS8_IJNS9_ILi64EEESB_SA_EEEEENS2_23PersistentTileSchedulerEJSK_SL_EEEEEvNT_6ParamsE,@function
        .size           _ZN7cutlass13device_kernelINS_4fmha6kernel28FmhaKernelTmaWarpSpecializedINS1_10collective30FmhaMainloopTmaWarpSpecializedINS_10bfloat16_tEffN4cute5tupleIJNS7_1CILi128EEESA_NS9_ILi16EEEEEENS8_IJiNS9_ILi1EEENS8_IJiiEEEEEESF_SF_NS4_13DefaultFusionEJNS2_6OptionILNS2_3TagE0ENS9_ILb1EEEEENSH_ILSI_2ESJ_EEEEENS4_15FmhaFwdEpilogueIS6_fNS8_IJNS9_ILi64EEESB_SA_EEEEENS2_23PersistentTileSchedulerEJSK_SL_EEEEEvNT_6ParamsE,(.L_x_130 - _ZN7cutlass13device_kernelINS_4fmha6kernel28FmhaKernelTmaWarpSpecializedINS1_10collective30FmhaMainloopTmaWarpSpecializedINS_10bfloat16_tEffN4cute5tupleIJNS7_1CILi128EEESA_NS9_ILi16EEEEEENS8_IJiNS9_ILi1EEENS8_IJiiEEEEEESF_SF_NS4_13DefaultFusionEJNS2_6OptionILNS2_3TagE0ENS9_ILb1EEEEENSH_ILSI_2ESJ_EEEEENS4_15FmhaFwdEpilogueIS6_fNS8_IJNS9_ILi64EEESB_SA_EEEEENS2_23PersistentTileSchedulerEJSK_SL_EEEEEvNT_6ParamsE)
        .other          _ZN7cutlass13device_kernelINS_4fmha6kernel28FmhaKernelTmaWarpSpecializedINS1_10collective30FmhaMainloopTmaWarpSpecializedINS_10bfloat16_tEffN4cute5tupleIJNS7_1CILi128EEESA_NS9_ILi16EEEEEENS8_IJiNS9_ILi1EEENS8_IJiiEEEEEESF_SF_NS4_13DefaultFusionEJNS2_6OptionILNS2_3TagE0ENS9_ILb1EEEEENSH_ILSI_2ESJ_EEEEENS4_15FmhaFwdEpilogueIS6_fNS8_IJNS9_ILi64EEESB_SA_EEEEENS2_23PersistentTileSchedulerEJSK_SL_EEEEEvNT_6ParamsE,@"STO_CUDA_ENTRY STV_DEFAULT"
_ZN7cutlass13device_kernelINS_4fmha6kernel28FmhaKernelTmaWarpSpecializedINS1_10collective30FmhaMainloopTmaWarpSpecializedINS_10bfloat16_tEffN4cute5tupleIJNS7_1CILi128EEESA_NS9_ILi16EEEEEENS8_IJiNS9_ILi1EEENS8_IJiiEEEEEESF_SF_NS4_13DefaultFusionEJNS2_6OptionILNS2_3TagE0ENS9_ILb1EEEEENSH_ILSI_2ESJ_EEEEENS4_15FmhaFwdEpilogueIS6_fNS8_IJNS9_ILi64EEESB_SA_EEEEENS2_23PersistentTileSchedulerEJSK_SL_EEEEEvNT_6ParamsE:
[----:B------:R-:W1:Y:S01]  /*0000*/  LDC R1, c[0x0][0x28] ;  /* 0x00000a00ff017b82 */ /* 0x000e620000000800 */
[----:B------:R-:W2:Y:S07]  /*0010*/  S2R R2, SR_TID.X ;  /* 0x0000000000027919 */ /* 0x000eae0000002100 */
[----:B------:R-:W3:Y:S01]  /*0020*/  S2UR UR6, SR_CTAID.X ;  /* 0x00000000000679c3 */ /* 0x000ee20000002500 */
[----:B------:R-:W-:Y:S01]  /*0030*/  ELECT P1, URZ, PT ;  /* 0x00000000003f782f */ /* 0x000fe20003820000 */
[----:B------:R-:W-:Y:S01]  /*0040*/  BSSY B0, `(.L_x_0) ;  /* 0x0000018000007945 */ /* 0x000fe20003800000 */
[----:B---3--:R-:W-:Y:S01]  /*0050*/  IMAD.U32 R17, RZ, RZ, UR6 ;  /* 0x00000006ff117e24 */ /* 0x008fe2000f8e00ff */
[----:B--2---:R-:W-:-:S05]  /*0060*/  SHF.R.U32.HI R0, RZ, 0x5, R2 ;  /* 0x00000005ff007819 */ /* 0x004fca0000011602 */
[----:B------:R-:W2:Y:S02]  /*0070*/  SHFL.IDX PT, R3, R0, RZ, 0x1f ;  /* 0x00001fff00037589 */ /* 0x000ea400000e0000 */
[----:B--2---:R-:W-:Y:S02]  /*0080*/  R2UR UR4, R3 ;  /* 0x00000000030472ca */ /* 0x004fe400000e0000 */
[----:B------:R-:W-:-:S06]  /*0090*/  SHF.R.U32.HI R3, RZ, 0x7, R2 ;  /* 0x00000007ff037819 */ /* 0x000fcc0000011602 */
[----:B------:R-:W2:Y:S05]  /*00a0*/  SHFL.IDX PT, R3, R3, RZ, 0x1f ;  /* 0x00001fff03037589 */ /* 0x000eaa00000e0000 */
[----:B------:R-:W-:Y:S02]  /*00b0*/  USHF.R.S32.HI UR5, URZ, 0x1f, UR4 ;  /* 0x0000001f3f057899 */ /* 0x000fe40008011404 */
[----:B------:R-:W-:Y:S02]  /*00c0*/  ISETP.EQ.AND P2, PT, RZ, UR4, P1 ;  /* 0x00000004ff007c0c */ /* 0x000fe40008f42270 */
[----:B------:R-:W-:-:S04]  /*00d0*/  ULEA.HI UR5, UR5, UR4, URZ, 0x2 ;  /* 0x0000000405057291 */ /* 0x000fc8000f8f103f */
[----:B------:R-:W-:-:S04]  /*00e0*/  ULOP3.LUT UR5, UR5, 0xfffffffc, URZ, 0xc0, !UPT ;  /* 0xfffffffc05057892 */ /* 0x000fc8000f8ec03f */
[----:B------:R-:W-:-:S03]  /*00f0*/  UIADD3 UR5, UR4, -UR5, URZ ;  /* 0x8000000504057290 */ /* 0x000fc6000fffe03f */
[----:B-1----:R-:W-:Y:S09]  /*0100*/  @!P2 BRA `(.L_x_1) ;  /* 0x00000000002ca947 */ /* 0x002ff20003800000 */
[----:B------:R-:W-:Y:S02]  /*0110*/  ULDC.64 UR6, c[0x0][0x198] ;  /* 0x0000660000067ab9 */ /* 0x000fe40000000a00 */
[----:B------:R-:W-:Y:S02]  /*0120*/  UIADD3 UR8, UP0, UR6, 0xf0, URZ ;  /* 0x000000f006087890 */ /* 0x000fe4000ff1e03f */
[----:B------:R-:W-:Y:S02]  /*0130*/  UIADD3 UR10, UP1, UR6, 0x1f0, URZ ;  /* 0x000001f0060a7890 */ /* 0x000fe4000ff3e03f */
[----:B------:R-:W-:Y:S02]  /*0140*/  UIADD3 UR6, UP2, UR6, 0x2f0, URZ ;  /* 0x000002f006067890 */ /* 0x000fe4000ff5e03f */
[----:B------:R-:W-:Y:S02]  /*0150*/  UIADD3.X UR9, URZ, UR7, URZ, UP0, !UPT ;  /* 0x000000073f097290 */ /* 0x000fe400087fe43f */
[----:B------:R-:W-:-:S02]  /*0160*/  UIADD3.X UR11, URZ, UR7, URZ, UP1, !UPT ;  /* 0x000000073f0b7290 */ /* 0x000fc40008ffe43f */
[----:B------:R-:W-:-:S05]  /*0170*/  UIADD3.X UR7, URZ, UR7, URZ, UP2, !UPT ;  /* 0x000000073f077290 */ /* 0x000fca00097fe43f */
[----:B------:R1:W-:Y:S02]  /*0180*/  UTMACCTL.PF [UR8] ;  /* 0x00000000080079b9 */ /* 0x0003e40008040000 */
[----:B------:R1:W-:Y:S02]  /*0190*/  UTMACCTL.PF [UR10] ;  /* 0x000000000a0079b9 */ /* 0x0003e40008040000 */
[----:B------:R1:W-:Y:S02]  /*01a0*/  UTMACCTL.PF [UR6] ;  /* 0x00000000060079b9 */ /* 0x0003e40008040000 */
[----:B-1----:R-:W-:Y:S01]  /*01b0*/  NOP ;  /* 0x0000000000007918 */ /* 0x002fe20000000000 */
.L_x_1:
[----:B------:R-:W-:Y:S05]  /*01c0*/  BSYNC B0 ;  /* 0x0000000000007941 */ /* 0x000fea0003800000 */
.L_x_0:
[----:B------:R-:W1:Y:S01]  /*01d0*/  SHFL.IDX PT, R4, R0, RZ, 0x1f ;  /* 0x00001fff00047589 */ /* 0x000e6200000e0000 */
[----:B--2---:R-:W-:Y:S01]  /*01e0*/  R2UR UR53, R3 ;  /* 0x00000000033572ca */ /* 0x004fe200000e0000 */
[----:B------:R-:W-:Y:S02]  /*01f0*/  UISETP.NE.AND UP0, UPT, UR5, 0x1, UPT ;  /* 0x000000010500788c */ /* 0x000fe4000bf05270 */
[----:B------:R-:W-:-:S10]  /*0200*/  UISETP.NE.AND UP1, UPT, UR5, 0x2, UPT ;  /* 0x000000020500788c */ /* 0x000fd4000bf25270 */
[----:B------:R-:W-:Y:S02]  /*0210*/  UIADD3 UR10, UR53, -0x1, URZ ;  /* 0xffffffff350a7890 */ /* 0x000fe4000fffe03f */
[----:B------:R-:W-:Y:S02]  /*0220*/  UISETP.EQ.AND UP2, UPT, UR53, URZ, !UP0 ;  /* 0x0000003f3500728c */ /* 0x000fe4000c742270 */
[----:B------:R-:W-:Y:S02]  /*0230*/  UISETP.EQ.AND UP3, UPT, UR53, URZ, !UP1 ;  /* 0x0000003f3500728c */ /* 0x000fe4000cf62270 */
[----:B------:R-:W-:Y:S02]  /*0240*/  UISETP.GE.U32.AND UP4, UPT, UR10, 0x4, UPT ;  /* 0x000000040a00788c */ /* 0x000fe4000bf86070 */
[----:B------:R-:W-:Y:S01]  /*0250*/  USEL UR48, URZ, 0x1, !UP2 ;  /* 0x000000013f307887 */ /* 0x000fe2000d000000 */
[----:B-1----:R-:W-:Y:S01]  /*0260*/  ISETP.NE.AND P0, PT, R4, RZ, PT ;  /* 0x000000ff0400720c */ /* 0x002fe20003f05270 */
[----:B------:R-:W-:Y:S01]  /*0270*/  USEL UR49, URZ, 0x1, !UP3 ;  /* 0x000000013f317887 */ /* 0x000fe2000d800000 */
[----:B------:R-:W-:Y:S01]  /*0280*/  MOV R4, UR5 ;  /* 0x0000000500047c02 */ /* 0x000fe20008000f00 */
[----:B------:R-:W-:-:S02]  /*0290*/  USEL UR48, UR48, 0x2, UP4 ;  /* 0x0000000230307887 */ /* 0x000fc4000a000000 */
[----:B------:R-:W-:-:S08]  /*02a0*/  USEL UR49, UR49, 0x2, UP4 ;  /* 0x0000000231317887 */ /* 0x000fd0000a000000 */
[----:B------:R-:W-:Y:S05]  /*02b0*/  @P0 BRA `(.L_x_2) ;  /* 0x0000000000480947 */ /* 0x000fea0003800000 */
[----:B------:R-:W1:Y:S01]  /*02c0*/  S2UR UR8, SR_CgaCtaId ;  /* 0x00000000000879c3 */ /* 0x000e620000008800 */
[----:B------:R-:W-:Y:S01]  /*02d0*/  UMOV UR4, 0x400 ;  /* 0x0000040000047882 */ /* 0x000fe20000000000 */
[----:B------:R-:W-:Y:S01]  /*02e0*/  UMOV UR5, 0x1 ;  /* 0x0000000100057882 */ /* 0x000fe20000000000 */
[----:B------:R-:W-:Y:S01]  /*02f0*/  UMOV UR6, 0x80 ;  /* 0x0000008000067882 */ /* 0x000fe20000000000 */
[----:B------:R-:W-:Y:S01]  /*0300*/  ELECT P0, URZ, PT ;  /* 0x00000000003f782f */ /* 0x000fe20003800000 */
[----:B------:R-:W-:-:S04]  /*0310*/  UIADD3 UR6, -UR6, 0x100000, URZ ;  /* 0x0010000006067890 */ /* 0x000fc8000fffe13f */
[----:B------:R-:W-:Y:S02]  /*0320*/  USHF.L.U32 UR7, UR6, 0xb, URZ ;  /* 0x0000000b06077899 */ /* 0x000fe4000800063f */
[----:B------:R-:W-:Y:S02]  /*0330*/  USHF.L.U32 UR6, UR6, 0x1, URZ ;  /* 0x0000000106067899 */ /* 0x000fe4000800063f */
[----:B-1----:R-:W-:Y:S02]  /*0340*/  ULEA UR8, UR8, UR4, 0x18 ;  /* 0x0000000408087291 */ /* 0x002fe4000f8ec03f */
[----:B------:R-:W-:-:S04]  /*0350*/  UIADD3 UR4, -UR5, 0x100000, URZ ;  /* 0x0010000005047890 */ /* 0x000fc8000fffe13f */
[----:B------:R-:W-:Y:S02]  /*0360*/  USHF.L.U32 UR5, UR4, 0xb, URZ ;  /* 0x0000000b04057899 */ /* 0x000fe4000800063f */
[----:B------:R-:W-:Y:S01]  /*0370*/  USHF.L.U32 UR4, UR4, 0x1, URZ ;  /* 0x0000000104047899 */ /* 0x000fe2000800063f */
[----:B------:R-:W1:Y:S11]  /*0380*/  FENCE.VIEW.ASYNC.S ;  /* 0x00000000000073c6 */ /* 0x000e760000000000 */
[----:B-1----:R1:W2:Y:S01]  /*0390*/  SYNCS.EXCH.64 URZ, [UR8+0x7250], UR4 ;  /* 0x00725004083f75b2 */ /* 0x0022a20008000100 */
[----:B------:R1:W3:Y:S01]  /*03a0*/  SYNCS.EXCH.64 URZ, [UR8+0x7260], UR6 ;  /* 0x00726006083f75b2 */ /* 0x0002e20008000100 */
[----:B------:R1:W4:Y:S01]  /*03b0*/  SYNCS.EXCH.64 URZ, [UR8+0x7258], UR4 ;  /* 0x00725804083f75b2 */ /* 0x0003220008000100 */
[----:B------:R1:W1:Y:S01]  /*03c0*/  SYNCS.EXCH.64 URZ, [UR8+0x7268], UR6 ;  /* 0x00726806083f75b2 */ /* 0x0002620008000100 */
[----:B------:R-:W-:Y:S01]  /*03d0*/  NOP ;  /* 0x0000000000007918 */ /* 0x000fe20000000000 */
.L_x_2:
[----:B------:R-:W5:Y:S01]  /*03e0*/  SHFL.IDX PT, R3, R0, RZ, 0x1f ;  /* 0x00001fff00037589 */ /* 0x000f6200000e0000 */
[----:B------:R-:W-:Y:S01]  /*03f0*/  NOP ;  /* 0x0000000000007918 */ /* 0x000fe20000000000 */
[----:B-----5:R-:W-:-:S13]  /*0400*/  ISETP.NE.AND P0, PT, R3, RZ, PT ;  /* 0x000000ff0300720c */ /* 0x020fda0003f05270 */
[----:B------:R-:W-:Y:S05]  /*0410*/  @P0 BRA `(.L_x_3) ;  /* 0x0000000000600947 */ /* 0x000fea0003800000 */
[----:B-1----:R-:W1:Y:S01]  /*0420*/  S2UR UR5, SR_CgaCtaId ;  /* 0x00000000000579c3 */ /* 0x002e620000008800 */
[----:B------:R-:W-:Y:S01]  /*0430*/  UMOV UR4, 0x400 ;  /* 0x0000040000047882 */ /* 0x000fe20000000000 */
[----:B------:R-:W-:Y:S01]  /*0440*/  UMOV UR6, 0x1 ;  /* 0x0000000100067882 */ /* 0x000fe20000000000 */
[----:B------:R-:W-:Y:S01]  /*0450*/  UMOV UR9, 0x100 ;  /* 0x0000010000097882 */ /* 0x000fe20000000000 */
[----:B------:R-:W-:-:S04]  /*0460*/  UIADD3 UR6, -UR6, 0x100000, URZ ;  /* 0x0010000006067890 */ /* 0x000fc8000fffe13f */
[----:B------:R-:W-:Y:S02]  /*0470*/  USHF.L.U32 UR7, UR6, 0xb, URZ ;  /* 0x0000000b06077899 */ /* 0x000fe4000800063f */
[----:B------:R-:W-:Y:S01]  /*0480*/  USHF.L.U32 UR6, UR6, 0x1, URZ ;  /* 0x0000000106067899 */ /* 0x000fe2000800063f */
[----:B------:R-:W-:Y:S01]  /*0490*/  ELECT P0, URZ, PT ;  /* 0x00000000003f782f */ /* 0x000fe20003800000 */
[----:B-1----:R-:W-:Y:S02]  /*04a0*/  ULEA UR8, UR5, UR4, 0x18 ;  /* 0x0000000405087291 */ /* 0x002fe4000f8ec03f */
[----:B------:R-:W-:-:S04]  /*04b0*/  UIADD3 UR4, -UR9, 0x100000, URZ ;  /* 0x0010000009047890 */ /* 0x000fc8000fffe13f */
[----:B------:R-:W-:Y:S02]  /*04c0*/  USHF.L.U32 UR5, UR4, 0xb, URZ ;  /* 0x0000000b04057899 */ /* 0x000fe4000800063f */
[----:B------:R-:W-:Y:S01]  /*04d0*/  USHF.L.U32 UR4, UR4, 0x1, URZ ;  /* 0x0000000104047899 */ /* 0x000fe2000800063f */
[----:B------:R-:W1:Y:S03]  /*04e0*/  FENCE.VIEW.ASYNC.S ;  /* 0x00000000000073c6 */ /* 0x000e660000000000 */
[----:B-1----:R1:W1:Y:S08]  /*04f0*/  SYNCS.EXCH.64 URZ, [UR8+0x7200], UR6 ;  /* 0x00720006083f75b2 */ /* 0x0022700008000100 */
[----:B------:R1:W1:Y:S01]  /*0500*/  SYNCS.EXCH.64 URZ, [UR8+0x7228], UR4 ;  /* 0x00722804083f75b2 */ /* 0x0002620008000100 */
        /* <DEDUP_REMOVED lines=8> */
[----:B------:R-:W-:Y:S01]  /*0590*/  NOP ;  /* 0x0000000000007918 */ /* 0x000fe20000000000 */
.L_x_3:
        /* <DEDUP_REMOVED lines=21> */
[----:B------:R-:W-:Y:S01]  /*06f0*/  NOP ;  /* 0x0000000000007918 */ /* 0x000fe20000000000 */
.L_x_4:
[----:B------:R-:W5:Y:S01]  /*0700*/  SHFL.IDX PT, R3, R0, RZ, 0x1f ;  /* 0x00001fff00037589 */ /* 0x000f6200000e0000 */
[----:B------:R-:W-:Y:S01]  /*0710*/  ELECT P0, URZ, PT ;  /* 0x00000000003f782f */ /* 0x000fe20003800000 */
[----:B------:R-:W-:Y:S01]  /*0720*/  NOP ;  /* 0x0000000000007918 */ /* 0x000fe20000000000 */
[----:B-1----:R-:W-:Y:S02]  /*0730*/  UMOV UR4, 0x80 ;  /* 0x0000008000047882 */ /* 0x002fe40000000000 */
[C---:B-----5:R-:W-:Y:S02]  /*0740*/  ISETP.NE.OR P0, PT, R3.reuse, RZ, !P0 ;  /* 0x000000ff0300720c */ /* 0x060fe40004705670 */
[----:B------:R-:W-:-:S11]  /*0750*/  ISETP.NE.AND P3, PT, R3, RZ, PT ;  /* 0x000000ff0300720c */ /* 0x000fd60003f65270 */
[----:B------:R-:W-:Y:S01]  /*0760*/  VOTEU.ALL UP2, P0 ;  /* 0x00000000003f7886 */ /* 0x000fe20000040000 */
[----:B------:R-:W-:Y:S01]  /*0770*/  VOTEU.ALL UP3, P0 ;  /* 0x00000000003f7886 */ /* 0x000fe20000060000 */
[----:B------:R-:W-:Y:S01]  /*0780*/  VOTEU.ALL UP4, P0 ;  /* 0x00000000003f7886 */ /* 0x000fe20000080000 */
[----:B------:R-:W-:Y:S02]  /*0790*/  VOTEU.ALL UP5, P0 ;  /* 0x00000000003f7886 */ /* 0x000fe400000a0000 */
[----:B------:R-:W1:Y:S01]  /*07a0*/  @!UP2 S2UR UR7, SR_CgaCtaId ;  /* 0x000000000007a9c3 */ /* 0x000e620000008800 */
[----:B------:R-:W-:Y:S01]  /*07b0*/  @!UP2 UMOV UR6, 0x400 ;  /* 0x000004000006a882 */ /* 0x000fe20000000000 */
[----:B------:R-:W-:-:S04]  /*07c0*/  @!UP2 UIADD3 UR4, -UR4, 0x100000, URZ ;  /* 0x001000000404a890 */ /* 0x000fc8000fffe13f */
[----:B------:R-:W-:Y:S02]  /*07d0*/  @!UP2 USHF.L.U32 UR5, UR4, 0xb, URZ ;  /* 0x0000000b0405a899 */ /* 0x000fe4000800063f */
[----:B------:R-:W-:Y:S02]  /*07e0*/  @!UP2 USHF.L.U32 UR4, UR4, 0x1, URZ ;  /* 0x000000010404a899 */ /* 0x000fe4000800063f */
[----:B-1----:R-:W-:Y:S01]  /*07f0*/  @!UP2 ULEA UR6, UR7, UR6, 0x18 ;  /* 0x000000060706a291 */ /* 0x002fe2000f8ec03f */
[----:B------:R-:W-:Y:S01]  /*0800*/  VOTEU.ALL UP2, P0 ;  /* 0x00000000003f7886 */ /* 0x000fe20000040000 */
[----:B------:R-:W1:Y:S10]  /*0810*/  FENCE.VIEW.ASYNC.S ;  /* 0x00000000000073c6 */ /* 0x000e740000000000 */
[----:B-1----:R1:W1:Y:S01]  /*0820*/  @!UP2 SYNCS.EXCH.64 URZ, [UR6+0x7290], UR4 ;  /* 0x00729004063fa5b2 */ /* 0x0022620008000100 */
[----:B------:R1:W1:Y:S01]  /*0830*/  @!UP3 SYNCS.EXCH.64 URZ, [UR6+0x7298], UR4 ;  /* 0x00729804063fb5b2 */ /* 0x0002620008000100 */
[----:B------:R1:W1:Y:S01]  /*0840*/  @!UP4 SYNCS.EXCH.64 URZ, [UR6+0x72a0], UR4 ;  /* 0x0072a004063fc5b2 */ /* 0x0002620008000100 */
[----:B------:R1:W1:Y:S01]  /*0850*/  @!UP5 SYNCS.EXCH.64 URZ, [UR6+0x72a8], UR4 ;  /* 0x0072a804063fd5b2 */ /* 0x0002620008000100 */
[----:B------:R-:W-:Y:S01]  /*0860*/  NOP ;  /* 0x0000000000007918 */ /* 0x000fe20000000000 */
[----:B------:R-:W-:Y:S05]  /*0870*/  @P3 BRA `(.L_x_5) ;  /* 0x0000000000403947 */ /* 0x000fea0003800000 */
[----:B-1----:R-:W1:Y:S01]  /*0880*/  S2UR UR5, SR_CgaCtaId ;  /* 0x00000000000579c3 */ /* 0x002e620000008800 */
[----:B------:R-:W-:Y:S01]  /*0890*/  UMOV UR4, 0x400 ;  /* 0x0000040000047882 */ /* 0x000fe20000000000 */
[----:B------:R-:W-:Y:S01]  /*08a0*/  UMOV UR6, 0x20 ;  /* 0x0000002000067882 */ /* 0x000fe20000000000 */
[----:B------:R-:W-:Y:S01]  /*08b0*/  UMOV UR7, 0x80 ;  /* 0x0000008000077882 */ /* 0x000fe20000000000 */
[----:B------:R-:W-:Y:S01]  /*08c0*/  ELECT P0, URZ, PT ;  /* 0x00000000003f782f */ /* 0x000fe20003800000 */
[----:B-1----:R-:W-:Y:S02]  /*08d0*/  ULEA UR8, UR5, UR4, 0x18 ;  /* 0x0000000405087291 */ /* 0x002fe4000f8ec03f */
[----:B------:R-:W-:-:S04]  /*08e0*/  UIADD3 UR4, -UR6, 0x100000, URZ ;  /* 0x0010000006047890 */ /* 0x000fc8000fffe13f */
[----:B------:R-:W-:Y:S02]  /*08f0*/  USHF.L.U32 UR5, UR4, 0xb, URZ ;  /* 0x0000000b04057899 */ /* 0x000fe4000800063f */
[----:B------:R-:W-:Y:S02]  /*0900*/  USHF.L.U32 UR4, UR4, 0x1, URZ ;  /* 0x0000000104047899 */ /* 0x000fe4000800063f */
[----:B------:R-:W-:-:S04]  /*0910*/  UIADD3 UR6, -UR7, 0x100000, URZ ;  /* 0x0010000007067890 */ /* 0x000fc8000fffe13f */
[----:B------:R-:W-:Y:S02]  /*0920*/  USHF.L.U32 UR7, UR6, 0xb, URZ ;  /* 0x0000000b06077899 */ /* 0x000fe4000800063f */
[----:B------:R-:W-:Y:S01]  /*0930*/  USHF.L.U32 UR6, UR6, 0x1, URZ ;  /* 0x0000000106067899 */ /* 0x000fe2000800063f */
[----:B------:R-:W1:Y:S03]  /*0940*/  FENCE.VIEW.ASYNC.S ;  /* 0x00000000000073c6 */ /* 0x000e660000000000 */
[----:B-1----:R1:W1:Y:S08]  /*0950*/  SYNCS.EXCH.64 URZ, [UR8+0x72c0], UR4 ;  /* 0x0072c004083f75b2 */ /* 0x0022700008000100 */
[----:B------:R1:W1:Y:S01]  /*0960*/  SYNCS.EXCH.64 URZ, [UR8+0x72c8], UR6 ;  /* 0x0072c806083f75b2 */ /* 0x0002620008000100 */
[----:B------:R-:W-:Y:S01]  /*0970*/  NOP ;  /* 0x0000000000007918 */ /* 0x000fe20000000000 */
.L_x_5:
[----:B------:R-:W-:Y:S01]  /*0980*/  VOTEU.ANY UP2, P2 ;  /* 0x00000000003f7886 */ /* 0x000fe20001040100 */
[----:B-1----:R-:W-:Y:S01]  /*0990*/  UMOV UR4, 0x40 ;  /* 0x0000004000047882 */ /* 0x002fe20000000000 */
[----:B------:R-:W-:Y:S01]  /*09a0*/  ISETP.NE.AND P3, PT, RZ, UR53, PT ;  /* 0x00000035ff007c0c */ /* 0x000fe2000bf65270 */
[----:B------:R-:W-:Y:S01]  /*09b0*/  NOP ;  /* 0x0000000000007918 */ /* 0x000fe20000000000 */
[----:B------:R-:W-:Y:S01]  /*09c0*/  ISETP.EQ.AND P0, PT, R4, 0x2, P1 ;  /* 0x000000020400780c */ /* 0x000fe20000f02270 */
[----:B------:R-:W1:Y:S01]  /*09d0*/  @UP2 S2UR UR7, SR_CgaCtaId ;  /* 0x00000000000729c3 */ /* 0x000e620000008800 */
[----:B------:R-:W-:Y:S01]  /*09e0*/  @UP2 UMOV UR6, 0x400 ;  /* 0x0000040000062882 */ /* 0x000fe20000000000 */
[----:B------:R-:W-:-:S04]  /*09f0*/  @UP2 UIADD3 UR4, -UR4, 0x100000, URZ ;  /* 0x0010000004042890 */ /* 0x000fc8000fffe13f */
[----:B------:R-:W-:Y:S02]  /*0a00*/  @UP2 USHF.L.U32 UR5, UR4, 0xb, URZ ;  /* 0x0000000b04052899 */ /* 0x000fe4000800063f */
[----:B------:R-:W-:Y:S02]  /*0a10*/  @UP2 USHF.L.U32 UR4, UR4, 0x1, URZ ;  /* 0x0000000104042899 */ /* 0x000fe4000800063f */
[----:B-1----:R-:W-:Y:S01]  /*0a20*/  @UP2 ULEA UR6, UR7, UR6, 0x18 ;  /* 0x0000000607062291 */ /* 0x002fe2000f8ec03f */
[----:B------:R-:W-:Y:S01]  /*0a30*/  VOTEU.ANY UP2, P2 ;  /* 0x00000000003f7886 */ /* 0x000fe20001040100 */
[----:B------:R-:W-:Y:S01]  /*0a40*/  ISETP.EQ.AND P2, PT, R4, 0x1, P1 ;  /* 0x000000010400780c */ /* 0x000fe20000f42270 */
[----:B------:R-:W1:Y:S09]  /*0a50*/  FENCE.VIEW.ASYNC.S ;  /* 0x00000000000073c6 */ /* 0x000e720000000000 */
[----:B-1----:R1:W2:Y:S01]  /*0a60*/  @UP2 SYNCS.EXCH.64 URZ, [UR6+0x72b0], UR4 ;  /* 0x0072b004063f25b2 */ /* 0x0022a20008000100 */
[----:B------:R-:W-:Y:S01]  /*0a70*/  NOP ;  /* 0x0000000000007918 */ /* 0x000fe20000000000 */
[----:B--234-:R-:W-:Y:S06]  /*0a80*/  BAR.SYNC.DEFER_BLOCKING 0x0 ;  /* 0x0000000000007b1d */ /* 0x01cfec0000010000 */
[----:B------:R-:W-:Y:S05]  /*0a90*/  @!P3 BRA `(.L_x_6) ;  /* 0x0000006000ccb947 */ /* 0x000fea0003800000 */
[----:B------:R-:W-:-:S06]  /*0aa0*/  UISETP.GT.U32.AND UP0, UPT, UR10, 0x3, UPT ;  /* 0x000000030a00788c */ /* 0x000fcc000bf04070 */
[----:B------:R-:W-:-:S13]  /*0ab0*/  PLOP3.LUT P0, PT, PT, PT, UP0, 0x80, 0x0 ;  /* 0x000000000000781c */ /* 0x000fda0003f0f008 */
[----:B-1----:R-:W-:Y:S05]  /*0ac0*/  @P0 EXIT ;  /* 0x000000000000094d */ /* 0x002fea0003800000 */
.L_x_7:
[----:B------:R-:W-:-:S08]  /*0ad0*/  NOP ;  /* 0x0000000000007918 */ /* 0x000fd00000000000 */
[----:B------:R-:W1:Y:S02]  /*0ae0*/  USETMAXREG.TRY_ALLOC.CTAPOOL UP0, 0xf0 ;  /* 0x000000f0000079c8 */ /* 0x000e640008000600 */
[----:B-1----:R-:W-:-:S13]  /*0af0*/  PLOP3.LUT P0, PT, PT, PT, UP0, 0x80, 0x0 ;  /* 0x000000000000781c */ /* 0x002fda0003f0f008 */
[----:B------:R-:W-:Y:S05]  /*0b00*/  @!P0 BRA `(.L_x_7) ;  /* 0xfffffffc00f08947 */ /* 0x000fea000383ffff */
[----:B------:R-:W-:Y:S02]  /*0b10*/  ULDC UR4, c[0x0][0xa00] ;  /* 0x0002800000047ab9 */ /* 0x000fe40000000800 */
[----:B------:R-:W-:-:S13]  /*0b20*/  ISETP.GE.AND P0, PT, R17, UR4, PT ;  /* 0x0000000411007c0c */ /* 0x000fda000bf06270 */
[----:B------:R-:W-:Y:S05]  /*0b30*/  @P0 EXIT ;  /* 0x000000000000094d */ /* 0x000fea0003800000 */
[----:B------:R-:W1:Y:S01]  /*0b40*/  S2UR UR4, SR_CgaCtaId ;  /* 0x00000000000479c3 */ /* 0x000e620000008800 */
[----:B------:R-:W-:Y:S01]  /*0b50*/  UMOV UR50, 0x400 ;  /* 0x0000040000327882 */ /* 0x000fe20000000000 */
[----:B------:R-:W-:Y:S01]  /*0b60*/  UISETP.NE.AND UP0, UPT, UR53, 0x1, UPT ;  /* 0x000000013500788c */ /* 0x000fe2000bf05270 */
[----:B------:R-:W-:Y:S01]  /*0b70*/  IMAD.MOV.U32 R22, RZ, RZ, RZ ;  /* 0x000000ffff167224 */ /* 0x000fe200078e00ff */
[----:B------:R-:W-:Y:S01]  /*0b80*/  ULDC.64 UR36, c[0x0][0x198] ;  /* 0x0000660000247ab9 */ /* 0x000fe20000000a00 */
[----:B------:R-:W-:Y:S01]  /*0b90*/  UMOV UR45, URZ ;  /* 0x0000003f002d7c82 */ /* 0x000fe20008000000 */
[----:B------:R-:W-:Y:S01]  /*0ba0*/  UMOV UR46, URZ ;  /* 0x0000003f002e7c82 */ /* 0x000fe20008000000 */
[----:B------:R-:W-:Y:S01]  /*0bb0*/  UMOV UR47, URZ ;  /* 0x0000003f002f7c82 */ /* 0x000fe20008000000 */
[----:B------:R-:W-:Y:S01]  /*0bc0*/  ULDC.64 UR38, c[0x0][0x208] ;  /* 0x0000820000267ab9 */ /* 0x000fe20000000a00 */
[----:B-1----:R-:W-:-:S04]  /*0bd0*/  ULEA UR50, UR4, UR50, 0x18 ;  /* 0x0000003204327291 */ /* 0x002fc8000f8ec03f */
[----:B------:R-:W-:Y:S02]  /*0be0*/  UIADD3 UR4, UR50, 0x1000, URZ ;  /* 0x0000100032047890 */ /* 0x000fe4000fffe03f */
[----:B------:R-:W-:Y:S02]  /*0bf0*/  USHF.R.U32.HI UR5, URZ, 0x4, UR50 ;  /* 0x000000043f057899 */ /* 0x000fe40008011632 */
[----:B------:R-:W-:Y:S02]  /*0c00*/  USHF.R.U32.HI UR4, URZ, 0x4, UR4 ;  /* 0x000000043f047899 */ /* 0x000fe40008011604 */
[----:B------:R-:W-:Y:S02]  /*0c10*/  ULOP3.LUT UR5, UR5, 0x3fff, URZ, 0xc0, !UPT ;  /* 0x00003fff05057892 */ /* 0x000fe4000f8ec03f */
[----:B------:R-:W-:Y:S02]  /*0c20*/  ULOP3.LUT UR51, UR4, 0x3fff, URZ, 0xc0, !UPT ;  /* 0x00003fff04337892 */ /* 0x000fe4000f8ec03f */
[----:B------:R-:W-:-:S02]  /*0c30*/  UP2UR UR4, UPR, URZ, 0x1 ;  /* 0x000000013f047883 */ /* 0x000fc40008000000 */
[----:B------:R-:W-:Y:S02]  /*0c40*/  USEL UR4, URZ, 0x1, UP0 ;  /* 0x000000013f047887 */ /* 0x000fe40008000000 */
[----:B------:R-:W-:Y:S02]  /*0c50*/  ULOP3.LUT UR52, UR5, 0x10000, URZ, 0xfc, !UPT ;  /* 0x0001000005347892 */ /* 0x000fe4000f8efc3f */
[----:B------:R-:W-:Y:S02]  /*0c60*/  ULOP3.LUT UR54, UR51, 0x10000, URZ, 0xfc, !UPT ;  /* 0x0001000033367892 */ /* 0x000fe4000f8efc3f */
[----:B------:R-:W-:-:S10]  /*0c70*/  MOV R96, UR4 ;  /* 0x0000000400607c02 */ /* 0x000fd40008000f00 */
.L_x_61:
[----:B-1----:R-:W1:Y:S01]  /*0c80*/  LDC R6, c[0x0][0xa04] ;  /* 0x00028100ff067b82 */ /* 0x002e620000000800 */
[----:B------:R-:W-:Y:S01]  /*0c90*/  IMAD.MOV.U32 R16, RZ, RZ, R17 ;  /* 0x000000ffff107224 */ /* 0x000fe200078e0011 */
[----:B------:R-:W-:-:S06]  /*0ca0*/  UISETP.NE.AND UP0, UPT, UR53, 0x1, UPT ;  /* 0x000000013500788c */ /* 0x000fcc000bf05270 */
[----:B------:R-:W2:Y:S08]  /*0cb0*/  LDC R0, c[0x0][0xa10] ;  /* 0x00028400ff007b82 */ /* 0x000eb00000000800 */
[----:B------:R-:W3:Y:S01]  /*0cc0*/  LDC R10, c[0x0][0xa1c] ;  /* 0x00028700ff0a7b82 */ /* 0x000ee20000000800 */
[----:B-1----:R-:W-:Y:S02]  /*0cd0*/  ISETP.NE.AND P0, PT, R6, 0x1, PT ;  /* 0x000000010600780c */ /* 0x002fe40003f05270 */
[----:B--2---:R-:W-:-:S11]  /*0ce0*/  ISETP.NE.AND P1, PT, R0, 0x1, PT ;  /* 0x000000010000780c */ /* 0x004fd60003f25270 */
[----:B------:R-:W1:Y:S01]  /*0cf0*/  @P0 LDC.64 R4, c[0x0][0xa08] ;  /* 0x00028200ff040b82 */ /* 0x000e620000000a00 */
[C---:B---3--:R-:W-:Y:S02]  /*0d00*/  ISETP.NE.AND P2, PT, R10.reuse, 0x1, PT ;  /* 0x000000010a00780c */ /* 0x048fe40003f45270 */
[----:B------:R-:W-:-:S05]  /*0d10*/  R2UR UR44, R10 ;  /* 0x000000000a2c72ca */ /* 0x000fca00000e0000 */
[----:B------:R-:W2:Y:S08]  /*0d20*/  @P1 LDC R3, c[0x0][0xa14] ;  /* 0x00028500ff031b82 */ /* 0x000eb00000000800 */
[----:B------:R-:W3:Y:S08]  /*0d30*/  @P1 LDC R7, c[0x0][0xa18] ;  /* 0x00028600ff071b82 */ /* 0x000ef00000000800 */
[----:B------:R-:W4:Y:S01]  /*0d40*/  @P2 LDC.64 R8, c[0x0][0xa20] ;  /* 0x00028800ff082b82 */ /* 0x000f220000000a00 */
[----:B-1----:R-:W-:-:S05]  /*0d50*/  @P0 IMAD.HI.U32 R0, R17, R4, RZ ;  /* 0x0000000411000227 */ /* 0x002fca00078e00ff */
[----:B------:R-:W-:Y:S02]  /*0d60*/  @P0 SHF.R.U32.HI R16, RZ, R5, R0 ;  /* 0x00000005ff100219 */ /* 0x000fe40000011600 */
[----:B------:R-:W-:Y:S02]  /*0d70*/  PLOP3.LUT P0, PT, PT, PT, UP0, 0x80, 0x0 ;  /* 0x000000000000781c */ /* 0x000fe40003f0f008 */
[----:B------:R-:W-:Y:S01]  /*0d80*/  MOV R19, R16 ;  /* 0x0000001000137202 */ /* 0x000fe20000000f00 */
[----:B--2---:R-:W-:-:S05]  /*0d90*/  @P1 IMAD.HI.U32 R0, R16, R3, RZ ;  /* 0x0000000310001227 */ /* 0x004fca00078e00ff */
[----:B---3--:R-:W-:-:S04]  /*0da0*/  @P1 SHF.R.U32.HI R19, RZ, R7, R0 ;  /* 0x00000007ff131219 */ /* 0x008fc80000011600 */
[C---:B------:R-:W-:Y:S01]  /*0db0*/  R2UR UR5, R19.reuse ;  /* 0x00000000130572ca */ /* 0x040fe200000e0000 */
[----:B------:R-:W-:Y:S02]  /*0dc0*/  IMAD.MOV.U32 R0, RZ, RZ, R19 ;  /* 0x000000ffff007224 */ /* 0x000fe400078e0013 */
[----:B----4-:R-:W-:-:S05]  /*0dd0*/  @P2 IMAD.HI.U32 R4, R19, R8, RZ ;  /* 0x0000000813042227 */ /* 0x010fca00078e00ff */
[----:B------:R-:W-:-:S04]  /*0de0*/  @P2 SHF.R.U32.HI R0, RZ, R9, R4 ;  /* 0x00000009ff002219 */ /* 0x000fc80000011604 */
[----:B------:R-:W-:Y:S01]  /*0df0*/  IADD3 R3, -R0, RZ, RZ ;  /* 0x000000ff00037210 */ /* 0x000fe20007ffe1ff */
[----:B------:R-:W-:-:S03]  /*0e00*/  IMAD.MOV R0, RZ, RZ, -R16 ;  /* 0x000000ffff007224 */ /* 0x000fc600078e0a10 */
[----:B------:R-:W-:Y:S01]  /*0e10*/  R2UR UR4, R3 ;  /* 0x00000000030472ca */ /* 0x000fe200000e0000 */
[----:B------:R-:W-:-:S05]  /*0e20*/  IMAD R0, R6, R0, R17 ;  /* 0x0000000006007224 */ /* 0x000fca00078e0211 */
[----:B------:R-:W-:-:S07]  /*0e30*/  R2UR UR42, R0 ;  /* 0x00000000002a72ca */ /* 0x000fce00000e0000 */
[----:B------:R-:W-:Y:S01]  /*0e40*/  UIMAD UR44, UR44, UR4, UR5 ;  /* 0x000000042c2c72a4 */ /* 0x000fe2000f8e0205 */
[----:B------:R-:W-:Y:S11]  /*0e50*/  @!P0 BRA `(.L_x_8) ;  /* 0x0000000000688947 */ /* 0x000ff60003800000 */
[----:B------:R-:W-:-:S06]  /*0e60*/  UISETP.NE.AND UP0, UPT, UR53, 0x2, UPT ;  /* 0x000000023500788c */ /* 0x000fcc000bf05270 */
[----:B------:R-:W-:-:S13]  /*0e70*/  PLOP3.LUT P1, PT, PT, PT, UP0, 0x80, 0x0 ;  /* 0x000000000000781c */ /* 0x000fda0003f2f008 */
[----:B------:R-:W-:Y:S05]  /*0e80*/  @!P1 BRA `(.L_x_9) ;  /* 0x0000000000449947 */ /* 0x000fea0003800000 */
[----:B------:R-:W-:-:S06]  /*0e90*/  UISETP.NE.AND UP0, UPT, UR53, 0x3, UPT ;  /* 0x000000033500788c */ /* 0x000fcc000bf05270 */
[----:B------:R-:W-:-:S13]  /*0ea0*/  PLOP3.LUT P1, PT, PT, PT, UP0, 0x80, 0x0 ;  /* 0x000000000000781c */ /* 0x000fda0003f2f008 */
[----:B------:R-:W-:Y:S05]  /*0eb0*/  @!P1 BRA `(.L_x_10) ;  /* 0x0000000000249947 */ /* 0x000fea0003800000 */
[----:B------:R-:W-:-:S06]  /*0ec0*/  UISETP.NE.AND UP0, UPT, UR53, 0x4, UPT ;  /* 0x000000043500788c */ /* 0x000fcc000bf05270 */
[----:B------:R-:W-:-:S13]  /*0ed0*/  PLOP3.LUT P1, PT, PT, PT, UP0, 0x80, 0x0 ;  /* 0x000000000000781c */ /* 0x000fda0003f2f008 */
[----:B------:R-:W-:Y:S05]  /*0ee0*/  @P1 BRA `(.L_x_11) ;  /* 0x0000000000541947 */ /* 0x000fea0003800000 */
[----:B------:R-:W-:Y:S02]  /*0ef0*/  UIADD3 UR4, UR45, -0x1, URZ ;  /* 0xffffffff2d047890 */ /* 0x000fe4000fffe03f */
[----:B------:R-:W-:Y:S02]  /*0f00*/  ULOP3.LUT UR45, UR45, 0x1, URZ, 0xc, !UPT ;  /* 0x000000012d2d7892 */ /* 0x000fe4000f8e0c3f */
[----:B------:R-:W-:-:S04]  /*0f10*/  ULOP3.LUT UR4, UR4, 0x2, URZ, 0xc0, !UPT ;  /* 0x0000000204047892 */ /* 0x000fc8000f8ec03f */
[----:B------:R-:W-:-:S04]  /*0f20*/  USHF.R.U32.HI UR4, URZ, 0x1, UR4 ;  /* 0x000000013f047899 */ /* 0x000fc80008011604 */
[----:B------:R-:W-:Y:S01]  /*0f30*/  ULOP3.LUT UR46, UR46, UR4, URZ, 0x3c, !UPT ;  /* 0x000000042e2e7292 */ /* 0x000fe2000f8e3c3f */
[----:B------:R-:W-:Y:S11]  /*0f40*/  BRA `(.L_x_11) ;  /* 0x00000000003c7947 */ /* 0x000ff60003800000 */
.L_x_10:
[----:B------:R-:W-:Y:S02]  /*0f50*/  ULOP3.LUT UP0, URZ, UR45, 0x2, URZ, 0xc0, !UPT ;  /* 0x000000022d3f7892 */ /* 0x000fe4000f80c03f */
[----:B------:R-:W-:Y:S02]  /*0f60*/  ULOP3.LUT UR45, UR45, 0x1, URZ, 0xc0, !UPT ;  /* 0x000000012d2d7892 */ /* 0x000fe4000f8ec03f */
[----:B------:R-:W-:-:S04]  /*0f70*/  USEL UR4, URZ, 0x1, UP0 ;  /* 0x000000013f047887 */ /* 0x000fc80008000000 */
[----:B------:R-:W-:Y:S01]  /*0f80*/  ULOP3.LUT UR46, UR46, UR4, URZ, 0x3c, !UPT ;  /* 0x000000042e2e7292 */ /* 0x000fe2000f8e3c3f */
[----:B------:R-:W-:Y:S11]  /*0f90*/  BRA `(.L_x_11) ;  /* 0x0000000000287947 */ /* 0x000ff60003800000 */
.L_x_9:
[----:B------:R-:W-:Y:S02]  /*0fa0*/  UIADD3 UR4, UR45, 0x1, URZ ;  /* 0x000000012d047890 */ /* 0x000fe4000fffe03f */
[----:B------:R-:W-:Y:S02]  /*0fb0*/  ULOP3.LUT UR45, UR45, 0x1, URZ, 0xc, !UPT ;  /* 0x000000012d2d7892 */ /* 0x000fe4000f8e0c3f */
[----:B------:R-:W-:-:S04]  /*0fc0*/  UISETP.GT.U32.AND UP0, UPT, UR4, 0x1, UPT ;  /* 0x000000010400788c */ /* 0x000fc8000bf04070 */
[----:B------:R-:W-:-:S04]  /*0fd0*/  USEL UR4, URZ, 0x1, !UP0 ;  /* 0x000000013f047887 */ /* 0x000fc8000c000000 */
[----:B------:R-:W-:Y:S01]  /*0fe0*/  ULOP3.LUT UR46, UR46, UR4, URZ, 0x3c, !UPT ;  /* 0x000000042e2e7292 */ /* 0x000fe2000f8e3c3f */
[----:B------:R-:W-:Y:S11]  /*0ff0*/  BRA `(.L_x_11) ;  /* 0x0000000000107947 */ /* 0x000ff60003800000 */
.L_x_8:
[----:B------:R-:W-:Y:S02]  /*1000*/  UISETP.GT.U32.AND UP0, UPT, UR45, 0x1, UPT ;  /* 0x000000012d00788c */ /* 0x000fe4000bf04070 */
[----:B------:R-:W-:Y:S02]  /*1010*/  ULOP3.LUT UR45, UR45, 0x1, URZ, 0xc0, !UPT ;  /* 0x000000012d2d7892 */ /* 0x000fe4000f8ec03f */
[----:B------:R-:W-:-:S04]  /*1020*/  USEL UR4, URZ, 0x1, !UP0 ;  /* 0x000000013f047887 */ /* 0x000fc8000c000000 */
[----:B------:R-:W-:-:S12]  /*1030*/  ULOP3.LUT UR46, UR46, UR4, URZ, 0x3c, !UPT ;  /* 0x000000042e2e7292 */ /* 0x000fd8000f8e3c3f */
.L_x_11:
[----:B------:R-:W-:Y:S05]  /*1040*/  @!P0 BRA `(.L_x_12) ;  /* 0x00000000003c8947 */ /* 0x000fea0003800000 */
        /* <DEDUP_REMOVED lines=9> */
[----:B------:R-:W-:Y:S01]  /*10e0*/  ULEA UR42, UR42, 0x3, 0x1 ;  /* 0x000000032a2a7891 */ /* 0x000fe2000f8e083f */
[----:B------:R-:W-:Y:S11]  /*10f0*/  BRA `(.L_x_15) ;  /* 0x0000000000147947 */ /* 0x000ff60003800000 */
.L_x_14:
[----:B------:R-:W-:Y:S01]  /*1100*/  ULEA UR42, UR42, 0x2, 0x1 ;  /* 0x000000022a2a7891 */ /* 0x000fe2000f8e083f */
[----:B------:R-:W-:Y:S11]  /*1110*/  BRA `(.L_x_15) ;  /* 0x00000000000c7947 */ /* 0x000ff60003800000 */
.L_x_13:
[----:B------:R-:W-:Y:S01]  /*1120*/  ULEA UR42, UR42, 0x1, 0x1 ;  /* 0x000000012a2a7891 */ /* 0x000fe2000f8e083f */
[----:B------:R-:W-:Y:S11]  /*1130*/  BRA `(.L_x_15) ;  /* 0x0000000000047947 */ /* 0x000ff60003800000 */
.L_x_12:
[----:B------:R-:W-:-:S12]  /*1140*/  USHF.L.U32 UR42, UR42, 0x1, URZ ;  /* 0x000000012a2a7899 */ /* 0x000fd8000800063f */
.L_x_15:
[----:B------:R-:W-:-:S04]  /*1150*/  ULOP3.LUT UR4, UR49, 0x1, URZ, 0xfc, !UPT ;  /* 0x0000000131047892 */ /* 0x000fc8000f8efc3f */
[----:B------:R-:W-:-:S06]  /*1160*/  UISETP.NE.AND UP0, UPT, UR4, 0x3, UPT ;  /* 0x000000030400788c */ /* 0x000fcc000bf05270 */
[----:B------:R-:W-:-:S13]  /*1170*/  PLOP3.LUT P0, PT, PT, PT, UP0, 0x80, 0x0 ;  /* 0x000000000000781c */ /* 0x000fda0003f0f008 */
[----:B------:R-:W-:Y:S05]  /*1180*/  @!P0 BRA `(.L_x_16) ;  /* 0x0000000000048947 */ /* 0x000fea0003800000 */
[----:B------:R-:W-:Y:S01]  /*1190*/  BPT.TRAP 0x1 ;  /* 0x000000040000795c */ /* 0x000fe20000300000 */
.L_x_16:
[----:B------:R-:W-:Y:S01]  /*11a0*/  ULEA UR5, UR45, UR50, 0x3 ;  /* 0x000000322d057291 */ /* 0x000fe2000f8e183f */
[----:B------:R-:W-:Y:S01]  /*11b0*/  MOV R0, UR46 ;  /* 0x0000002e00007c02 */ /* 0x000fe20008000f00 */
[----:B------:R-:W-:-:S03]  /*11c0*/  ULOP3.LUT UR4, UR48, 0x1, URZ, 0xfc, !UPT ;  /* 0x0000000130047892 */ /* 0x000fc6000f8efc3f */
[----:B------:R-:W-:Y:S01]  /*11d0*/  SHF.L.U32 R0, R0, 0x1f, RZ ;  /* 0x0000001f00007819 */ /* 0x000fe200000006ff */
[----:B------:R-:W-:-:S03]  /*11e0*/  UISETP.NE.AND UP0, UPT, UR4, 0x3, UPT ;  /* 0x000000030400788c */ /* 0x000fc6000bf05270 */
[----:B------:R-:W1:Y:S03]  /*11f0*/  SYNCS.PHASECHK.TRANS64.TRYWAIT P1, [UR5+0x7250], R0 ;  /* 0x00725000ff0075a7 */ /* 0x000e660008020145 */
[----:B------:R-:W-:Y:S01]  /*1200*/  PLOP3.LUT P0, PT, PT, PT, UP0, 0x80, 0x0 ;  /* 0x000000000000781c */ /* 0x000fe20003f0f008 */
[----:B-1----:R-:W-:-:S12]  /*1210*/  @!P1 BRA `(.L_x_17) ;  /* 0x0000007000d49947 */ /* 0x002fd80003800000 */
.L_x_107:
[----:B------:R-:W-:Y:S05]  /*1220*/  @!P0 BRA `(.L_x_18) ;  /* 0x0000000000048947 */ /* 0x000fea0003800000 */
[----:B------:R-:W-:Y:S01]  /*1230*/  BPT.TRAP 0x1 ;  /* 0x000000040000795c */ /* 0x000fe20000300000 */
.L_x_18:
[----:B------:R-:W-:Y:S01]  /*1240*/  ULEA UR11, UR47, UR50, 0x3 ;  /* 0x000000322f0b7291 */ /* 0x000fe2000f8e183f */
[----:B-1----:R-:W-:Y:S01]  /*1250*/  SHF.L.U32 R0, R22, 0x1f, RZ ;  /* 0x0000001f16007819 */ /* 0x002fe200000006ff */
[----:B------:R-:W-:Y:S01]  /*1260*/  UIADD3 UR10, UR50, 0x7290, URZ ;  /* 0x00007290320a7890 */ /* 0x000fe2000fffe03f */
[----:B------:R-:W-:Y:S01]  /*1270*/  SHF.L.U32 R3, R96, 0x1f, RZ ;  /* 0x0000001f60037819 */ /* 0x000fe200000006ff */
[----:B------:R-:W-:Y:S02]  /*1280*/  ULEA UR4, UR53, 0xfffffff8, 0x3 ;  /* 0xfffffff835047891 */ /* 0x000fe4000f8e183f */
[----:B------:R-:W-:Y:S02]  /*1290*/  ULEA UR8, UR53, UR10, 0x3 ;  /* 0x0000000a35087291 */ /* 0x000fe4000f8e183f */
[----:B------:R-:W-:Y:S01]  /*12a0*/  ULOP3.LUT UR9, UR4, 0x8, URZ, 0xc, !UPT ;  /* 0x0000000804097892 */ /* 0x000fe2000f8e0c3f */
[----:B------:R-:W1:Y:S02]  /*12b0*/  SYNCS.PHASECHK.TRANS64.TRYWAIT P1, [UR11+0x7200], R0 ;  /* 0x00720000ff0075a7 */ /* 0x000e64000802014b */
[----:B-1----:R-:W-:Y:S09]  /*12c0*/  @!P1 BRA `(.L_x_19) ;  /* 0x0000007000c09947 */ /* 0x002ff20003800000 */
.L_x_108:
[----:B------:R-:W2:Y:S02]  /*12d0*/  SYNCS.PHASECHK.TRANS64.TRYWAIT P1, [UR8+-0x8], R3 ;  /* 0xfffff803ff0075a7 */ /* 0x000ea40008020148 */
[----:B--2---:R-:W-:Y:S05]  /*12e0*/  @!P1 BRA `(.L_x_20) ;  /* 0x0000007000d09947 */ /* 0x004fea0003800000 */
.L_x_109:
[----:B------:R-:W-:Y:S01]  /*12f0*/  ULEA UR6, UR47, UR54, 0x8 ;  /* 0x000000362f067291 */ /* 0x000fe2000f8e403f */
[----:B------:R-:W-:Y:S01]  /*1300*/  WARPGROUP.ARRIVE ;  /* 0x00000000000079c5 */ /* 0x000fe20000000000 */
[----:B------:R-:W-:Y:S01]  /*1310*/  ULEA UR4, UR45, UR52, 0x7 ;  /* 0x000000342d047291 */ /* 0x000fe2000f8e383f */
[----:B------:R-:W-:Y:S01]  /*1320*/  UMOV UR7, 0xc0000010 ;  /* 0xc000001000077882 */ /* 0x000fe20000000000 */
[----:B------:R-:W-:-:S07]  /*1330*/  UMOV UR5, 0xc0000010 ;  /* 0xc000001000057882 */ /* 0x000fce0000000000 */
[----:B------:R-:W-:Y:S01]  /*1340*/  HGMMA.64x128x16.F32.BF16 R24, gdesc[UR4], RZ, !UPT, gsb0 ;  /* 0x01e00000041879f0 */ /* 0x000fe2000c0018ff */
[----:B------:R-:W-:Y:S02]  /*1350*/  ULDC UR6, c[0x0][0x604] ;  /* 0x0001810000067ab9 */ /* 0x000fe40000000800 */
[----:B------:R-:W-:Y:S02]  /*1360*/  WARPGROUP.DEPBAR.LE gsb0, 0x0 ;  /* 0x00008000000079c5 */ /* 0x000fe40000010000 */
[----:B-1----:R-:W-:-:S04]  /*1370*/  FMNMX R3, R24, R25, !PT ;  /* 0x0000001918037209 */ /* 0x002fc80007800000 */
[----:B------:R-:W-:-:S04]  /*1380*/  FMNMX R0, R28, R3, !PT ;  /* 0x000000031c007209 */ /* 0x000fc80007800000 */
        /* <DEDUP_REMOVED lines=28> */
[----:B------:R-:W-:-:S05]  /*1550*/  FMNMX R0, R85, R0, !PT ;  /* 0x0000000055007209 */ /* 0x000fca0007800000 */
[----:B------:R-:W1:Y:S02]  /*1560*/  SHFL.BFLY PT, R3, R0, 0x1, 0x1f ;  /* 0x0c201f0000037f89 */ /* 0x000e6400000e0000 */
[----:B-1----:R-:W-:-:S05]  /*1570*/  FMNMX R3, R0, R3, !PT ;  /* 0x0000000300037209 */ /* 0x002fca0007800000 */
[----:B------:R-:W1:Y:S02]  /*1580*/  SHFL.BFLY PT, R4, R3, 0x2, 0x1f ;  /* 0x0c401f0003047f89 */ /* 0x000e6400000e0000 */
[----:B-1----:R-:W-:-:S04]  /*1590*/  FMNMX R4, R3, R4, !PT ;  /* 0x0000000403047209 */ /* 0x002fc80007800000 */
[----:B------:R-:W-:-:S04]  /*15a0*/  FSETP.NEU.AND P1, PT, R4, -INF , PT ;  /* 0xff8000000400780b */ /* 0x000fc80003f2d000 */
[----:B------:R-:W-:-:S05]  /*15b0*/  FSEL R5, R4, RZ, P1 ;  /* 0x000000ff04057208 */ /* 0x000fca0000800000 */
[----:B------:R-:W-:Y:S01]  /*15c0*/  FMUL R14, R5, UR6 ;  /* 0x00000006050e7c20 */ /* 0x000fe20008400000 */
[----:B------:R-:W-:-:S03]  /*15d0*/  FMNMX R5, R26, R27, !PT ;  /* 0x0000001b1a057209 */ /* 0x000fc60007800000 */
[--C-:B------:R-:W-:Y:S01]  /*15e0*/  FFMA R24, R24, UR6, -R14.reuse ;  /* 0x0000000618187c23 */ /* 0x100fe2000800080e */
[----:B------:R-:W-:Y:S01]  /*15f0*/  FMNMX R6, R30, R5, !PT ;  /* 0x000000051e067209 */ /* 0x000fe20007800000 */
[--C-:B------:R-:W-:Y:S01]  /*1600*/  FFMA R7, R29, UR6, -R14.reuse ;  /* 0x000000061d077c23 */ /* 0x100fe2000800080e */
[--C-:B------:R-:W-:Y:S01]  /*1610*/  FFMA R25, R25, UR6, -R14.reuse ;  /* 0x0000000619197c23 */ /* 0x100fe2000800080e */
[--C-:B------:R-:W-:Y:S01]  /*1620*/  FFMA R0, R28, UR6, -R14.reuse ;  /* 0x000000061c007c23 */ /* 0x100fe2000800080e */
[----:B------:R-:W-:Y:S01]  /*1630*/  FSETP.GEU.AND P5, PT, R24, -126, PT ;  /* 0xc2fc00001800780b */ /* 0x000fe20003fae000 */
[--C-:B------:R-:W-:Y:S01]  /*1640*/  FFMA R36, R36, UR6, -R14.reuse ;  /* 0x0000000624247c23 */ /* 0x100fe2000800080e */
[----:B------:R-:W-:Y:S01]  /*1650*/  FMNMX R5, R31, R6, !PT ;  /* 0x000000061f057209 */ /* 0x000fe20007800000 */
        /* <DEDUP_REMOVED lines=10> */
[----:B------:R-:W-:Y:S01]  /*1700*/  @!P5 FMUL R24, R24, 0.5 ;  /* 0x3f0000001818d820 */ /* 0x000fe20000400000 */
[----:B------:R-:W-:Y:S01]  /*1710*/  FMNMX R6, R38, R5, !PT ;  /* 0x0000000526067209 */ /* 0x000fe20007800000 */
[--C-:B------:R-:W-:Y:S01]  /*1720*/  FFMA R15, R45, UR6, -R14.reuse ;  /* 0x000000062d0f7c23 */ /* 0x100fe2000800080e */
[----:B------:R-:W-:Y:S01]  /*1730*/  FSETP.GEU.AND P1, PT, R9, -126, PT ;  /* 0xc2fc00000900780b */ /* 0x000fe20003f2e000 */
[----:B------:R-:W-:Y:S01]  /*1740*/  @!P4 FMUL R7, R7, 0.5 ;  /* 0x3f0000000707c820 */ /* 0x000fe20000400000 */
[----:B------:R-:W-:Y:S01]  /*1750*/  FMNMX R5, R39, R6, !PT ;  /* 0x0000000627057209 */ /* 0x000fe20007800000 */
[----:B------:R-:W1:Y:S01]  /*1760*/  MUFU.EX2 R24, R24 ;  /* 0x0000001800187308 */ /* 0x000e620000000800 */
[----:B------:R-:W-:Y:S01]  /*1770*/  FSETP.GEU.AND P6, PT, R28, -126, PT ;  /* 0xc2fc00001c00780b */ /* 0x000fe20003fce000 */
[----:B------:R-:W-:Y:S01]  /*1780*/  @!P3 FMUL R25, R25, 0.5 ;  /* 0x3f0000001919b820 */ /* 0x000fe20000400000 */
[----:B------:R-:W-:Y:S01]  /*1790*/  FMNMX R6, R42, R5, !PT ;  /* 0x000000052a067209 */ /* 0x000fe20007800000 */
[--C-:B------:R-:W-:Y:S01]  /*17a0*/  FFMA R44, R44, UR6, -R14.reuse ;  /* 0x000000062c2c7c23 */ /* 0x100fe2000800080e */
[--C-:B------:R-:W-:Y:S01]  /*17b0*/  FFMA R23, R53, UR6, -R14.reuse ;  /* 0x0000000635177c23 */ /* 0x100fe2000800080e */
[----:B------:R-:W-:Y:S01]  /*17c0*/  @!P2 FMUL R0, R0, 0.5 ;  /* 0x3f0000000000a820 */ /* 0x000fe20000400000 */
[----:B------:R-:W-:Y:S01]  /*17d0*/  FMNMX R5, R43, R6, !PT ;  /* 0x000000062b057209 */ /* 0x000fe20007800000 */
[----:B------:R-:W2:Y:S01]  /*17e0*/  MUFU.EX2 R7, R7 ;  /* 0x0000000700077308 */ /* 0x000ea20000000800 */
[--C-:B------:R-:W-:Y:S01]  /*17f0*/  FFMA R21, R49, UR6, -R14.reuse ;  /* 0x0000000631157c23 */ /* 0x100fe2000800080e */
[----:B------:R-:W-:Y:S01]  /*1800*/  @!P1 FMUL R9, R9, 0.5 ;  /* 0x3f00000009099820 */ /* 0x000fe20000400000 */
[----:B------:R-:W-:Y:S01]  /*1810*/  FMNMX R8, R46, R5, !PT ;  /* 0x000000052e087209 */ /* 0x000fe20007800000 */
[--C-:B------:R-:W-:Y:S01]  /*1820*/  FFMA R29, R60, UR6, -R14.reuse ;  /* 0x000000063c1d7c23 */ /* 0x100fe2000800080e */
[--C-:B------:R-:W-:Y:S01]  /*1830*/  FFMA R52, R52, UR6, -R14.reuse ;  /* 0x0000000634347c23 */ /* 0x100fe2000800080e */
[----:B------:R-:W-:Y:S01]  /*1840*/  @!P6 FMUL R28, R28, 0.5 ;  /* 0x3f0000001c1ce820 */ /* 0x000fe20000400000 */
[----:B------:R-:W-:Y:S01]  /*1850*/  FMNMX R5, R47, R8, !PT ;  /* 0x000000082f057209 */ /* 0x000fe20007800000 */
[----:B------:R3:W4:Y:S01]  /*1860*/  MUFU.EX2 R3, R25 ;  /* 0x0000001900037308 */ /* 0x0007220000000800 */
[----:B-1----:R-:W-:Y:S01]  /*1870*/  @!P5 FMUL R24, R24, R24 ;  /* 0x000000181818d220 */ /* 0x002fe20000400000 */
[----:B------:R-:W-:Y:S01]  /*1880*/  FSETP.GEU.AND P5, PT, R36, -126, PT ;  /* 0xc2fc00002400780b */ /* 0x000fe20003fae000 */
[--C-:B------:R-:W-:Y:S01]  /*1890*/  FFMA R40, R57, UR6, -R14.reuse ;  /* 0x0000000639287c23 */ /* 0x100fe2000800080e */
[----:B------:R-:W-:Y:S01]  /*18a0*/  FMNMX R8, R50, R5, !PT ;  /* 0x0000000532087209 */ /* 0x000fe20007800000 */
[--C-:B------:R-:W-:Y:S01]  /*18b0*/  FFMA R65, R65, UR6, -R14.reuse ;  /* 0x0000000641417c23 */ /* 0x100fe2000800080e */
[--C-:B------:R-:W-:Y:S01]  /*18c0*/  FFMA R20, R61, UR6, -R14.reuse ;  /* 0x000000063d147c23 */ /* 0x100fe2000800080e */
[--C-:B------:R-:W-:Y:S01]  /*18d0*/  FFMA R64, R64, UR6, -R14.reuse ;  /* 0x0000000640407c23 */ /* 0x100fe2000800080e */
[----:B------:R-:W1:Y:S01]  /*18e0*/  MUFU.EX2 R0, R0 ;  /* 0x0000000000007308 */ /* 0x000e620000000800 */
[----:B------:R-:W-:Y:S01]  /*18f0*/  FMNMX R5, R51, R8, !PT ;  /* 0x0000000833057209 */ /* 0x000fe20007800000 */
[----:B--2---:R-:W-:Y:S01]  /*1900*/  @!P4 FMUL R7, R7, R7 ;  /* 0x000000070707c220 */ /* 0x004fe20000400000 */
[----:B------:R-:W-:Y:S01]  /*1910*/  FSETP.GEU.AND P4, PT, R13, -126, PT ;  /* 0xc2fc00000d00780b */ /* 0x000fe20003f8e000 */
[--C-:B---3--:R-:W-:Y:S01]  /*1920*/  FFMA R25, R56, UR6, -R14.reuse ;  /* 0x0000000638197c23 */ /* 0x108fe2000800080e */
[----:B------:R-:W-:Y:S01]  /*1930*/  FMNMX R8, R54, R5, !PT ;  /* 0x0000000536087209 */ /* 0x000fe20007800000 */
[--C-:B------:R-:W-:Y:S01]  /*1940*/  FFMA R72, R72, UR6, -R14.reuse ;  /* 0x0000000648487c23 */ /* 0x100fe2000800080e */
[----:B------:R-:W-:Y:S01]  /*1950*/  @!P5 FMUL R36, R36, 0.5 ;  /* 0x3f0000002424d820 */ /* 0x000fe20000400000 */
[----:B------:R-:W2:Y:S01]  /*1960*/  MUFU.EX2 R9, R9 ;  /* 0x0000000900097308 */ /* 0x000ea20000000800 */
[----:B------:R-:W-:Y:S01]  /*1970*/  FMNMX R5, R55, R8, !PT ;  /* 0x0000000837057209 */ /* 0x000fe20007800000 */
[----:B----4-:R-:W-:Y:S01]  /*1980*/  @!P3 FMUL R3, R3, R3 ;  /* 0x000000030303b220 */ /* 0x010fe20000400000 */
[----:B------:R-:W-:Y:S01]  /*1990*/  FSETP.GEU.AND P3, PT, R11, -126, PT ;  /* 0xc2fc00000b00780b */ /* 0x000fe20003f6e000 */
[--C-:B------:R-:W-:Y:S01]  /*19a0*/  FFMA R69, R69, UR6, -R14.reuse ;  /* 0x0000000645457c23 */ /* 0x100fe2000800080e */
[----:B------:R-:W-:Y:S01]  /*19b0*/  FMNMX R8, R58, R5, !PT ;  /* 0x000000053a087209 */ /* 0x000fe20007800000 */
[--C-:B------:R-:W-:Y:S01]  /*19c0*/  FFMA R68, R68, UR6, -R14.reuse ;  /* 0x0000000644447c23 */ /* 0x100fe2000800080e */
[--C-:B------:R-:W-:Y:S01]  /*19d0*/  FFMA R77, R77, UR6, -R14.reuse ;  /* 0x000000064d4d7c23 */ /* 0x100fe2000800080e */
[----:B------:R3:W4:Y:S01]  /*19e0*/  MUFU.EX2 R6, R36 ;  /* 0x0000002400067308 */ /* 0x0007220000000800 */
[----:B-1----:R-:W-:Y:S01]  /*19f0*/  @!P2 FMUL R0, R0, R0 ;  /* 0x000000000000a220 */ /* 0x002fe20000400000 */
[----:B------:R-:W-:Y:S01]  /*1a00*/  FMNMX R5, R59, R8, !PT ;  /* 0x000000083b057209 */ /* 0x000fe20007800000 */
[----:B------:R-:W-:Y:S01]  /*1a10*/  @!P4 FMUL R13, R13, 0.5 ;  /* 0x3f0000000d0dc820 */ /* 0x000fe20000400000 */
[----:B------:R-:W-:Y:S01]  /*1a20*/  FSETP.GEU.AND P2, PT, R32, -126, PT ;  /* 0xc2fc00002000780b */ /* 0x000fe20003f4e000 */
[--C-:B------:R-:W-:Y:S01]  /*1a30*/  FFMA R73, R73, UR6, -R14.reuse ;  /* 0x0000000649497c23 */ /* 0x100fe2000800080e */
[----:B------:R-:W-:Y:S01]  /*1a40*/  FMNMX R10, R62, R5, !PT ;  /* 0x000000053e0a7209 */ /* 0x000fe20007800000 */
[--C-:B------:R-:W-:Y:S01]  /*1a50*/  FFMA R76, R76, UR6, -R14.reuse ;  /* 0x000000064c4c7c23 */ /* 0x100fe2000800080e */
[----:B------:R-:W1:Y:S01]  /*1a60*/  MUFU.EX2 R28, R28 ;  /* 0x0000001c001c7308 */ /* 0x000e620000000800 */
[--C-:B---3--:R-:W-:Y:S01]  /*1a70*/  FFMA R36, R48, UR6, -R14.reuse ;  /* 0x0000000630247c23 */ /* 0x108fe2000800080e */
[----:B------:R-:W-:Y:S01]  /*1a80*/  @!P3 FMUL R11, R11, 0.5 ;  /* 0x3f0000000b0bb820 */ /* 0x000fe20000400000 */
[----:B--2---:R-:W-:Y:S01]  /*1a90*/  @!P1 FMUL R9, R9, R9 ;  /* 0x0000000909099220 */ /* 0x004fe20000400000 */
[----:B------:R-:W-:Y:S01]  /*1aa0*/  FMNMX R5, R63, R10, !PT ;  /* 0x0000000a3f057209 */ /* 0x000fe20007800000 */
[--C-:B------:R-:W-:Y:S01]  /*1ab0*/  FFMA R81, R81, UR6, -R14.reuse ;  /* 0x0000000651517c23 */ /* 0x100fe2000800080e */
[----:B------:R-:W-:Y:S01]  /*1ac0*/  FSETP.GEU.AND P1, PT, R15, -126, PT ;  /* 0xc2fc00000f00780b */ /* 0x000fe20003f2e000 */
[--C-:B------:R-:W-:Y:S01]  /*1ad0*/  FFMA R80, R80, UR6, -R14.reuse ;  /* 0x0000000650507c23 */ /* 0x100fe2000800080e */
[----:B------:R-:W2:Y:S01]  /*1ae0*/  MUFU.EX2 R13, R13 ;  /* 0x0000000d000d7308 */ /* 0x000ea20000000800 */
[----:B----4-:R-:W-:Y:S01]  /*1af0*/  @!P5 FMUL R6, R6, R6 ;  /* 0x000000060606d220 */ /* 0x010fe20000400000 */
[----:B------:R-:W-:Y:S01]  /*1b00*/  FSETP.GEU.AND P5, PT, R36, -126, PT ;  /* 0xc2fc00002400780b */ /* 0x000fe20003fae000 */
[----:B------:R-:W-:Y:S01]  /*1b10*/  @!P2 FMUL R32, R32, 0.5 ;  /* 0x3f0000002020a820 */ /* 0x000fe20000400000 */
[----:B------:R-:W-:Y:S01]  /*1b20*/  FMNMX R10, R66, R5, !PT ;  /* 0x00000005420a7209 */ /* 0x000fe20007800000 */
[--C-:B------:R-:W-:Y:S01]  /*1b30*/  FFMA R84, R84, UR6, -R14.reuse ;  /* 0x0000000654547c23 */ /* 0x100fe2000800080e */
[----:B------:R-:W-:-:S02]  /*1b40*/  FFMA R14, R85, UR6, -R14 ;  /* 0x00000006550e7c23 */ /* 0x000fc4000800080e */
[----:B------:R-:W3:Y:S01]  /*1b50*/  MUFU.EX2 R11, R11 ;  /* 0x0000000b000b7308 */ /* 0x000ee20000000800 */
[----:B-1----:R-:W-:Y:S01]  /*1b60*/  @!P6 FMUL R28, R28, R28 ;  /* 0x0000001c1c1ce220 */ /* 0x002fe20000400000 */
[----:B------:R-:W-:Y:S01]  /*1b70*/  FSETP.GEU.AND P6, PT, R44, -126, PT ;  /* 0xc2fc00002c00780b */ /* 0x000fe20003fce000 */
[----:B------:R-:W-:Y:S01]  /*1b80*/  @!P1 FMUL R15, R15, 0.5 ;  /* 0x3f0000000f0f9820 */ /* 0x000fe20000400000 */
[----:B------:R-:W-:-:S03]  /*1b90*/  FMNMX R5, R67, R10, !PT ;  /* 0x0000000a43057209 */ /* 0x000fc60007800000 */
[----:B------:R-:W-:Y:S01]  /*1ba0*/  @!P5 FMUL R36, R36, 0.5 ;  /* 0x3f0000002424d820 */ /* 0x000fe20000400000 */
[----:B------:R-:W1:Y:S01]  /*1bb0*/  MUFU.EX2 R32, R32 ;  /* 0x0000002000207308 */ /* 0x000e620000000800 */
[----:B------:R-:W-:Y:S01]  /*1bc0*/  FMNMX R10, R70, R5, !PT ;  /* 0x00000005460a7209 */ /* 0x000fe20007800000 */
[----:B--2---:R-:W-:Y:S01]  /*1bd0*/  @!P4 FMUL R13, R13, R13 ;  /* 0x0000000d0d0dc220 */ /* 0x004fe20000400000 */
[----:B------:R-:W-:Y:S02]  /*1be0*/  FSETP.GEU.AND P4, PT, R23, -126, PT ;  /* 0xc2fc00001700780b */ /* 0x000fe40003f8e000 */
[----:B------:R-:W-:Y:S02]  /*1bf0*/  FMNMX R5, R71, R10, !PT ;  /* 0x0000000a47057209 */ /* 0x000fe40007800000 */
[----:B------:R-:W-:Y:S01]  /*1c00*/  @!P6 FMUL R44, R44, 0.5 ;  /* 0x3f0000002c2ce820 */ /* 0x000fe20000400000 */
[----:B------:R-:W2:Y:S01]  /*1c10*/  MUFU.EX2 R36, R36 ;  /* 0x0000002400247308 */ /* 0x000ea20000000800 */
[----:B------:R-:W-:Y:S01]  /*1c20*/  FMNMX R10, R74, R5, !PT ;  /* 0x000000054a0a7209 */ /* 0x000fe20007800000 */
[----:B---3--:R-:W-:Y:S01]  /*1c30*/  @!P3 FMUL R11, R11, R11 ;  /* 0x0000000b0b0bb220 */ /* 0x008fe20000400000 */
[----:B------:R-:W-:-:S02]  /*1c40*/  FSETP.GEU.AND P3, PT, R21, -126, PT ;  /* 0xc2fc00001500780b */ /* 0x000fc40003f6e000 */
[----:B------:R-:W-:-:S03]  /*1c50*/  FMNMX R5, R75, R10, !PT ;  /* 0x0000000a4b057209 */ /* 0x000fc60007800000 */
[----:B------:R-:W3:Y:S01]  /*1c60*/  MUFU.EX2 R15, R15 ;  /* 0x0000000f000f7308 */ /* 0x000ee20000000800 */
[----:B------:R-:W-:Y:S01]  /*1c70*/  FMNMX R12, R78, R5, !PT ;  /* 0x000000054e0c7209 */ /* 0x000fe20007800000 */
[----:B-1----:R-:W-:Y:S01]  /*1c80*/  @!P2 FMUL R32, R32, R32 ;  /* 0x000000202020a220 */ /* 0x002fe20000400000 */
[----:B------:R-:W-:Y:S01]  /*1c90*/  FSETP.GEU.AND P2, PT, R52, -126, PT ;  /* 0xc2fc00003400780b */ /* 0x000fe20003f4e000 */
[----:B------:R-:W-:Y:S01]  /*1ca0*/  @!P4 FMUL R23, R23, 0.5 ;  /* 0x3f0000001717c820 */ /* 0x000fe20000400000 */
[----:B------:R-:W-:-:S03]  /*1cb0*/  FMNMX R5, R79, R12, !PT ;  /* 0x0000000c4f057209 */ /* 0x000fc60007800000 */
[----:B------:R-:W1:Y:S01]  /*1cc0*/  MUFU.EX2 R8, R44 ;  /* 0x0000002c00087308 */ /* 0x000e620000000800 */
[----:B--2---:R-:W-:Y:S01]  /*1cd0*/  @!P5 FMUL R36, R36, R36 ;  /* 0x000000242424d220 */ /* 0x004fe20000400000 */
[----:B------:R-:W-:Y:S01]  /*1ce0*/  FSETP.GEU.AND P5, PT, R29, -126, PT ;  /* 0xc2fc00001d00780b */ /* 0x000fe20003fae000 */
[----:B------:R-:W-:Y:S01]  /*1cf0*/  @!P3 FMUL R21, R21, 0.5 ;  /* 0x3f0000001515b820 */ /* 0x000fe20000400000 */
[----:B------:R-:W-:-:S04]  /*1d00*/  FMNMX R12, R82, R5, !PT ;  /* 0x00000005520c7209 */ /* 0x000fc80007800000 */
[----:B------:R-:W2:Y:S01]  /*1d10*/  MUFU.EX2 R23, R23 ;  /* 0x0000001700177308 */ /* 0x000ea20000000800 */
[----:B---3--:R-:W-:Y:S01]  /*1d20*/  @!P1 FMUL R15, R15, R15 ;  /* 0x0000000f0f0f9220 */ /* 0x008fe20000400000 */
[----:B------:R-:W-:Y:S01]  /*1d30*/  FSETP.GEU.AND P1, PT, R40, -126, PT ;  /* 0xc2fc00002800780b */ /* 0x000fe20003f2e000 */
[----:B------:R-:W-:Y:S01]  /*1d40*/  @!P2 FMUL R52, R52, 0.5 ;  /* 0x3f0000003434a820 */ /* 0x000fe20000400000 */
[----:B------:R-:W-:-:S03]  /*1d50*/  FMNMX R5, R83, R12, !PT ;  /* 0x0000000c53057209 */ /* 0x000fc60007800000 */
[----:B------:R-:W-:Y:S01]  /*1d60*/  @!P5 FMUL R29, R29, 0.5 ;  /* 0x3f0000001d1dd820 */ /* 0x000fe20000400000 */
[----:B------:R-:W3:Y:S01]  /*1d70*/  MUFU.EX2 R21, R21 ;  /* 0x0000001500157308 */ /* 0x000ee20000000800 */
[----:B-1----:R-:W-:Y:S01]  /*1d80*/  @!P6 FMUL R8, R8, R8 ;  /* 0x000000080808e220 */ /* 0x002fe20000400000 */
[----:B------:R-:W-:Y:S02]  /*1d90*/  FSETP.GEU.AND P6, PT, R25, -126, PT ;  /* 0xc2fc00001900780b */ /* 0x000fe40003fce000 */
[----:B------:R-:W-:-:S03]  /*1da0*/  FMNMX R12, R86, R5, !PT ;  /* 0x00000005560c7209 */ /* 0x000fc60007800000 */
[----:B------:R-:W-:Y:S01]  /*1db0*/  @!P1 FMUL R40, R40, 0.5 ;  /* 0x3f00000028289820 */ /* 0x000fe20000400000 */
[----:B------:R-:W1:Y:S01]  /*1dc0*/  MUFU.EX2 R10, R52 ;  /* 0x00000034000a7308 */ /* 0x000e620000000800 */
[----:B------:R-:W-:Y:S01]  /*1dd0*/  FMNMX R12, R87, R12, !PT ;  /* 0x0000000c570c7209 */ /* 0x000fe20007800000 */
[----:B--2---:R-:W-:Y:S01]  /*1de0*/  @!P4 FMUL R23, R23, R23 ;  /* 0x000000171717c220 */ /* 0x004fe20000400000 */
[----:B------:R-:W-:-:S03]  /*1df0*/  FSETP.GEU.AND P4, PT, R65, -126, PT ;  /* 0xc2fc00004100780b */ /* 0x000fc60003f8e000 */
[----:B------:R-:W2:Y:S01]  /*1e00*/  SHFL.BFLY PT, R5, R12, 0x1, 0x1f ;  /* 0x0c201f000c057f89 */ /* 0x000ea200000e0000 */
[----:B------:R-:W-:Y:S01]  /*1e10*/  @!P6 FMUL R25, R25, 0.5 ;  /* 0x3f0000001919e820 */ /* 0x000fe20000400000 */
[----:B------:R-:W4:Y:S01]  /*1e20*/  MUFU.EX2 R29, R29 ;  /* 0x0000001d001d7308 */ /* 0x000f220000000800 */
[----:B---3--:R-:W-:Y:S01]  /*1e30*/  @!P3 FMUL R21, R21, R21 ;  /* 0x000000151515b220 */ /* 0x008fe20000400000 */
[----:B------:R-:W-:-:S06]  /*1e40*/  FSETP.GEU.AND P3, PT, R20, -126, PT ;  /* 0xc2fc00001400780b */ /* 0x000fcc0003f6e000 */
[----:B------:R-:W3:Y:S01]  /*1e50*/  MUFU.EX2 R40, R40 ;  /* 0x0000002800287308 */ /* 0x000ee20000000800 */
[----:B-1----:R-:W-:Y:S01]  /*1e60*/  @!P2 FMUL R10, R10, R10 ;  /* 0x0000000a0a0aa220 */ /* 0x002fe20000400000 */
[----:B------:R-:W-:Y:S01]  /*1e70*/  FSETP.GEU.AND P2, PT, R64, -126, PT ;  /* 0xc2fc00004000780b */ /* 0x000fe20003f4e000 */
[----:B------:R-:W-:-:S04]  /*1e80*/  @!P4 FMUL R65, R65, 0.5 ;  /* 0x3f0000004141c820 */ /* 0x000fc80000400000 */
[----:B------:R-:W-:Y:S01]  /*1e90*/  @!P3 FMUL R20, R20, 0.5 ;  /* 0x3f0000001414b820 */ /* 0x000fe20000400000 */
[----:B------:R-:W1:Y:S01]  /*1ea0*/  MUFU.EX2 R25, R25 ;  /* 0x0000001900197308 */ /* 0x000e620000000800 */
[----:B----4-:R-:W-:Y:S01]  /*1eb0*/  @!P5 FMUL R29, R29, R29 ;  /* 0x0000001d1d1dd220 */ /* 0x010fe20000400000 */
[----:B------:R-:W-:Y:S02]  /*1ec0*/  FSETP.GEU.AND P5, PT, R72, -126, PT ;  /* 0xc2fc00004800780b */ /* 0x000fe40003fae000 */
[----:B--2---:R-:W-:-:S03]  /*1ed0*/  FMNMX R5, R12, R5, !PT ;  /* 0x000000050c057209 */ /* 0x004fc60007800000 */
[----:B------:R-:W-:Y:S01]  /*1ee0*/  @!P2 FMUL R64, R64, 0.5 ;  /* 0x3f0000004040a820 */ /* 0x000fe20000400000 */
[----:B------:R-:W2:Y:S01]  /*1ef0*/  MUFU.EX2 R44, R65 ;  /* 0x00000041002c7308 */ /* 0x000ea20000000800 */
[----:B---3--:R-:W-:Y:S01]  /*1f00*/  @!P1 FMUL R40, R40, R40 ;  /* 0x0000002828289220 */ /* 0x008fe20000400000 */
[----:B------:R-:W-:Y:S01]  /*1f10*/  FSETP.GEU.AND P1, PT, R69, -126, PT ;  /* 0xc2fc00004500780b */ /* 0x000fe20003f2e000 */
[----:B------:R-:W3:Y:S04]  /*1f20*/  SHFL.BFLY PT, R12, R5, 0x2, 0x1f ;  /* 0x0c401f00050c7f89 */ /* 0x000ee800000e0000 */
[----:B------:R-:W-:Y:S01]  /*1f30*/  @!P5 FMUL R72, R72, 0.5 ;  /* 0x3f0000004848d820 */ /* 0x000fe20000400000 */
[----:B------:R-:W4:Y:S01]  /*1f40*/  MUFU.EX2 R20, R20 ;  /* 0x0000001400147308 */ /* 0x000f220000000800 */
[----:B-1----:R-:W-:Y:S01]  /*1f50*/  @!P6 FMUL R25, R25, R25 ;  /* 0x000000191919e220 */ /* 0x002fe20000400000 */
[----:B------:R-:W-:-:S05]  /*1f60*/  FSETP.GEU.AND P6, PT, R68, -126, PT ;  /* 0xc2fc00004400780b */ /* 0x000fca0003fce000 */
[----:B------:R-:W-:Y:S01]  /*1f70*/  @!P1 FMUL R69, R69, 0.5 ;  /* 0x3f00000045459820 */ /* 0x000fe20000400000 */
[----:B------:R-:W1:Y:S01]  /*1f80*/  MUFU.EX2 R33, R64 ;  /* 0x0000004000217308 */ /* 0x000e620000000800 */
[----:B--2---:R-:W-:Y:S01]  /*1f90*/  @!P4 FMUL R44, R44, R44 ;  /* 0x0000002c2c2cc220 */ /* 0x004fe20000400000 */
[----:B------:R-:W-:-:S05]  /*1fa0*/  FSETP.GEU.AND P4, PT, R77, -126, PT ;  /* 0xc2fc00004d00780b */ /* 0x000fca0003f8e000 */
[----:B------:R-:W-:Y:S01]  /*1fb0*/  @!P6 FMUL R68, R68, 0.5 ;  /* 0x3f0000004444e820 */ /* 0x000fe20000400000 */
[----:B------:R-:W2:Y:S01]  /*1fc0*/  MUFU.EX2 R41, R72 ;  /* 0x0000004800297308 */ /* 0x000ea20000000800 */
[----:B----4-:R-:W-:Y:S01]  /*1fd0*/  @!P3 FMUL R20, R20, R20 ;  /* 0x000000141414b220 */ /* 0x010fe20000400000 */
[----:B------:R-:W-:Y:S02]  /*1fe0*/  FSETP.GEU.AND P3, PT, R73, -126, PT ;  /* 0xc2fc00004900780b */ /* 0x000fe40003f6e000 */
[----:B---3--:R-:W-:-:S03]  /*1ff0*/  FMNMX R5, R5, R12, !PT ;  /* 0x0000000c05057209 */ /* 0x008fc60007800000 */
[----:B------:R-:W-:Y:S01]  /*2000*/  @!P4 FMUL R77, R77, 0.5 ;  /* 0x3f0000004d4dc820 */ /* 0x000fe20000400000 */
[----:B------:R-:W3:Y:S01]  /*2010*/  MUFU.EX2 R48, R69 ;  /* 0x0000004500307308 */ /* 0x000ee20000000800 */
        /* <DEDUP_REMOVED lines=8> */
[----:B---3--:R-:W-:Y:S01]  /*20a0*/  @!P1 FMUL R48, R48, R48 ;  /* 0x0000003030309220 */ /* 0x008fe20000400000 */
[----:B------:R-:W-:-:S04]  /*20b0*/  FSETP.NEU.AND P1, PT, R5, -INF , PT ;  /* 0xff8000000500780b */ /* 0x000fc80003f2d000 */
[----:B------:R-:W-:Y:S01]  /*20c0*/  FSEL R12, R5, RZ, P1 ;  /* 0x000000ff050c7208 */ /* 0x000fe20000800000 */
[----:B------:R-:W-:Y:S01]  /*20d0*/  @!P5 FMUL R81, R81, 0.5 ;  /* 0x3f0000005151d820 */ /* 0x000fe20000400000 */
[----:B------:R-:W3:Y:S01]  /*20e0*/  MUFU.EX2 R52, R73 ;  /* 0x0000004900347308 */ /* 0x000ee20000000800 */
[----:B-1----:R-:W-:Y:S01]  /*20f0*/  @!P6 FMUL R37, R37, R37 ;  /* 0x000000252525e220 */ /* 0x002fe20000400000 */
[----:B------:R-:W-:Y:S01]  /*2100*/  FSETP.GEU.AND P6, PT, R80, -126, PT ;  /* 0xc2fc00005000780b */ /* 0x000fe20003fce000 */
[----:B------:R-:W-:Y:S01]  /*2110*/  FMUL R12, R12, UR6 ;  /* 0x000000060c0c7c20 */ /* 0x000fe20008400000 */
[----:B------:R-:W-:-:S03]  /*2120*/  FSETP.GEU.AND P1, PT, R84, -126, PT ;  /* 0xc2fc00005400780b */ /* 0x000fc60003f2e000 */
[--C-:B------:R-:W-:Y:S01]  /*2130*/  FFMA R53, R27, UR6, -R12.reuse ;  /* 0x000000061b357c23 */ /* 0x100fe2000800080c */
[----:B------:R-:W1:Y:S01]  /*2140*/  MUFU.EX2 R45, R76 ;  /* 0x0000004c002d7308 */ /* 0x000e620000000800 */
[----:B--2---:R-:W-:Y:S01]  /*2150*/  @!P4 FMUL R56, R56, R56 ;  /* 0x000000383838c220 */ /* 0x004fe20000400000 */
[--C-:B------:R-:W-:Y:S01]  /*2160*/  FFMA R26, R26, UR6, -R12.reuse ;  /* 0x000000061a1a7c23 */ /* 0x100fe2000800080c */
[--C-:B------:R-:W-:Y:S01]  /*2170*/  FFMA R57, R31, UR6, -R12.reuse ;  /* 0x000000061f397c23 */ /* 0x100fe2000800080c */
[----:B------:R-:W-:Y:S01]  /*2180*/  FSETP.GEU.AND P4, PT, R53, -126, PT ;  /* 0xc2fc00003500780b */ /* 0x000fe20003f8e000 */
[--C-:B------:R-:W-:Y:S01]  /*2190*/  FFMA R30, R30, UR6, -R12.reuse ;  /* 0x000000061e1e7c23 */ /* 0x100fe2000800080c */
[--C-:B------:R-:W-:Y:S01]  /*21a0*/  FFMA R34, R34, UR6, -R12.reuse ;  /* 0x0000000622227c23 */ /* 0x100fe2000800080c */
[----:B------:R-:W-:Y:S01]  /*21b0*/  @!P6 FMUL R80, R80, 0.5 ;  /* 0x3f0000005050e820 */ /* 0x000fe20000400000 */
[----:B------:R-:W2:Y:S01]  /*21c0*/  MUFU.EX2 R60, R81 ;  /* 0x00000051003c7308 */ /* 0x000ea20000000800 */
[----:B---3--:R-:W-:Y:S01]  /*21d0*/  @!P3 FMUL R52, R52, R52 ;  /* 0x000000343434b220 */ /* 0x008fe20000400000 */
[----:B------:R-:W-:Y:S01]  /*21e0*/  FSETP.GEU.AND P3, PT, R14, -126, PT ;  /* 0xc2fc00000e00780b */ /* 0x000fe20003f6e000 */
[----:B------:R-:W-:Y:S01]  /*21f0*/  @!P1 FMUL R84, R84, 0.5 ;  /* 0x3f00000054549820 */ /* 0x000fe20000400000 */
[--C-:B------:R-:W-:Y:S01]  /*2200*/  FFMA R38, R38, UR6, -R12.reuse ;  /* 0x0000000626267c23 */ /* 0x100fe2000800080c */
[--C-:B------:R-:W-:Y:S01]  /*2210*/  FFMA R46, R46, UR6, -R12.reuse ;  /* 0x000000062e2e7c23 */ /* 0x100fe2000800080c */
[--C-:B------:R-:W-:Y:S01]  /*2220*/  FFMA R50, R50, UR6, -R12.reuse ;  /* 0x0000000632327c23 */ /* 0x100fe2000800080c */
[--C-:B------:R-:W-:Y:S01]  /*2230*/  FFMA R42, R42, UR6, -R12.reuse ;  /* 0x000000062a2a7c23 */ /* 0x100fe2000800080c */
[----:B------:R-:W3:Y:S01]  /*2240*/  MUFU.EX2 R49, R80 ;  /* 0x0000005000317308 */ /* 0x000ee20000000800 */
[----:B-1----:R-:W-:Y:S01]  /*2250*/  @!P2 FMUL R45, R45, R45 ;  /* 0x0000002d2d2da220 */ /* 0x002fe20000400000 */
[----:B------:R-:W-:Y:S01]  /*2260*/  FSETP.GEU.AND P2, PT, R26, -126, PT ;  /* 0xc2fc00001a00780b */ /* 0x000fe20003f4e000 */
[----:B------:R-:W-:Y:S01]  /*2270*/  @!P4 FMUL R53, R53, 0.5 ;  /* 0x3f0000003535c820 */ /* 0x000fe20000400000 */
[--C-:B------:R-:W-:Y:S01]  /*2280*/  FFMA R63, R63, UR6, -R12.reuse ;  /* 0x000000063f3f7c23 */ /* 0x100fe2000800080c */
[--C-:B------:R-:W-:Y:S01]  /*2290*/  FFMA R67, R67, UR6, -R12.reuse ;  /* 0x0000000643437c23 */ /* 0x100fe2000800080c */
[--C-:B------:R-:W-:Y:S01]  /*22a0*/  FFMA R54, R54, UR6, -R12.reuse ;  /* 0x0000000636367c23 */ /* 0x100fe2000800080c */
[----:B------:R-:W-:Y:S01]  /*22b0*/  @!P3 FMUL R14, R14, 0.5 ;  /* 0x3f0000000e0eb820 */ /* 0x000fe20000400000 */
[----:B------:R-:W1:Y:S01]  /*22c0*/  MUFU.EX2 R68, R53 ;  /* 0x0000003500447308 */ /* 0x000e620000000800 */
[----:B--2---:R-:W-:Y:S01]  /*22d0*/  @!P5 FMUL R60, R60, R60 ;  /* 0x0000003c3c3cd220 */ /* 0x004fe20000400000 */
[----:B------:R-:W-:Y:S01]  /*22e0*/  FSETP.GEU.AND P5, PT, R57, -126, PT ;  /* 0xc2fc00003900780b */ /* 0x000fe20003fae000 */
[--C-:B------:R-:W-:Y:S01]  /*22f0*/  FFMA R59, R59, UR6, -R12.reuse ;  /* 0x000000063b3b7c23 */ /* 0x100fe2000800080c */
[--C-:B------:R-:W-:Y:S01]  /*2300*/  FFMA R75, R75, UR6, -R12.reuse ;  /* 0x000000064b4b7c23 */ /* 0x100fe2000800080c */
[--C-:B------:R-:W-:Y:S01]  /*2310*/  FFMA R83, R83, UR6, -R12.reuse ;  /* 0x0000000653537c23 */ /* 0x100fe2000800080c */
[--C-:B------:R-:W-:Y:S01]  /*2320*/  FFMA R78, R78, UR6, -R12.reuse ;  /* 0x000000064e4e7c23 */ /* 0x100fe2000800080c */
[----:B------:R-:W-:Y:S01]  /*2330*/  @!P2 FMUL R26, R26, 0.5 ;  /* 0x3f0000001a1aa820 */ /* 0x000fe20000400000 */
[----:B------:R-:W2:Y:S01]  /*2340*/  MUFU.EX2 R27, R84 ;  /* 0x00000054001b7308 */ /* 0x000ea20000000800 */
[----:B---3--:R-:W-:Y:S01]  /*2350*/  @!P6 FMUL R49, R49, R49 ;  /* 0x000000313131e220 */ /* 0x008fe20000400000 */
[----:B------:R-:W-:Y:S01]  /*2360*/  FSETP.GEU.AND P6, PT, R30, -126, PT ;  /* 0xc2fc00001e00780b */ /* 0x000fe20003fce000 */
[--C-:B------:R-:W-:Y:S01]  /*2370*/  FFMA R86, R86, UR6, -R12.reuse ;  /* 0x0000000656567c23 */ /* 0x100fe2000800080c */
[--C-:B------:R-:W-:Y:S01]  /*2380*/  FFMA R71, R71, UR6, -R12.reuse ;  /* 0x0000000647477c23 */ /* 0x100fe2000800080c */
[----:B------:R-:W-:Y:S01]  /*2390*/  FFMA R79, R79, UR6, -R12 ;  /* 0x000000064f4f7c23 */ /* 0x000fe2000800080c */
[----:B------:R-:W-:Y:S01]  /*23a0*/  FADD R61, R36, R49 ;  /* 0x00000031243d7221 */ /* 0x000fe20000000000 */
[----:B------:R-:W-:Y:S01]  /*23b0*/  @!P5 FMUL R57, R57, 0.5 ;  /* 0x3f0000003939d820 */ /* 0x000fe20000400000 */
[----:B------:R3:W4:Y:S01]  /*23c0*/  MUFU.EX2 R64, R14 ;  /* 0x0000000e00407308 */ /* 0x0007220000000800 */
[----:B-1----:R-:W-:Y:S01]  /*23d0*/  @!P4 FMUL R68, R68, R68 ;  /* 0x000000444444c220 */ /* 0x002fe20000400000 */
[C---:B------:R-:W-:Y:S01]  /*23e0*/  FADD R65, R21.reuse, R60 ;  /* 0x0000003c15417221 */ /* 0x040fe20000000000 */
[----:B------:R-:W-:-:S04]  /*23f0*/  F2FP.BF16.F32.PACK_AB R36, R21, R36 ;  /* 0x000000241524723e */ /* 0x000fc800000010ff */
[----:B------:R-:W-:Y:S01]  /*2400*/  @!P6 FMUL R30, R30, 0.5 ;  /* 0x3f0000001e1ee820 */ /* 0x000fe20000400000 */
[----:B------:R1:W5:Y:S01]  /*2410*/  MUFU.EX2 R31, R26 ;  /* 0x0000001a001f7308 */ /* 0x0003620000000800 */
[----:B---3--:R-:W-:Y:S01]  /*2420*/  FFMA R14, R35, UR6, -R12 ;  /* 0x00000006230e7c23 */ /* 0x008fe2000800080c */
[----:B--2---:R-:W-:Y:S01]  /*2430*/  @!P1 FMUL R27, R27, R27 ;  /* 0x0000001b1b1b9220 */ /* 0x004fe20000400000 */
[----:B------:R-:W-:-:S05]  /*2440*/  FSETP.GEU.AND P1, PT, R34, -126, PT ;  /* 0xc2fc00002200780b */ /* 0x000fca0003f2e000 */
[----:B------:R2:W3:Y:S01]  /*2450*/  MUFU.EX2 R72, R57 ;  /* 0x0000003900487308 */ /* 0x0004e20000000800 */
[----:B-1----:R-:W-:Y:S01]  /*2460*/  FFMA R26, R39, UR6, -R12 ;  /* 0x00000006271a7c23 */ /* 0x002fe2000800080c */
[----:B----4-:R-:W-:Y:S01]  /*2470*/  @!P3 FMUL R64, R64, R64 ;  /* 0x000000404040b220 */ /* 0x010fe20000400000 */
[----:B------:R-:W-:-:S03]  /*2480*/  FSETP.GEU.AND P3, PT, R14, -126, PT ;  /* 0xc2fc00000e00780b */ /* 0x000fc60003f6e000 */
[----:B------:R-:W-:Y:S02]  /*2490*/  FSETP.GEU.AND P4, PT, R26, -126, PT ;  /* 0xc2fc00001a00780b */ /* 0x000fe40003f8e000 */
[----:B------:R1:W4:Y:S01]  /*24a0*/  MUFU.EX2 R35, R30 ;  /* 0x0000001e00237308 */ /* 0x0003220000000800 */
[----:B-----5:R-:W-:Y:S01]  /*24b0*/  @!P2 FMUL R31, R31, R31 ;  /* 0x0000001f1f1fa220 */ /* 0x020fe20000400000 */
[----:B------:R-:W-:Y:S01]  /*24c0*/  FSETP.GEU.AND P2, PT, R38, -126, PT ;  /* 0xc2fc00002600780b */ /* 0x000fe20003f4e000 */
[----:B------:R-:W-:Y:S01]  /*24d0*/  @!P1 FMUL R34, R34, 0.5 ;  /* 0x3f00000022229820 */ /* 0x000fe20000400000 */
[----:B--2---:R-:W-:Y:S01]  /*24e0*/  FADD R57, R32, R41 ;  /* 0x0000002920397221 */ /* 0x004fe20000000000 */
[----:B------:R-:W-:-:S03]  /*24f0*/  F2FP.BF16.F32.PACK_AB R32, R13, R32 ;  /* 0x000000200d20723e */ /* 0x000fc600000010ff */
[----:B------:R-:W-:Y:S01]  /*2500*/  @!P3 FMUL R14, R14, 0.5 ;  /* 0x3f0000000e0eb820 */ /* 0x000fe20000400000 */
[----:B-1----:R-:W-:Y:S01]  /*2510*/  FFMA R30, R43, UR6, -R12 ;  /* 0x000000062b1e7c23 */ /* 0x002fe2000800080c */
[----:B---3--:R-:W-:Y:S01]  /*2520*/  @!P5 FMUL R72, R72, R72 ;  /* 0x000000484848d220 */ /* 0x008fe20000400000 */
[----:B------:R-:W-:Y:S01]  /*2530*/  @!P4 FMUL R26, R26, 0.5 ;  /* 0x3f0000001a1ac820 */ /* 0x000fe20000400000 */
[----:B------:R1:W2:Y:S02]  /*2540*/  MUFU.EX2 R39, R34 ;  /* 0x0000002200277308 */ /* 0x0002a40000000800 */
[----:B------:R-:W-:Y:S01]  /*2550*/  FSETP.GEU.AND P5, PT, R30, -126, PT ;  /* 0xc2fc00001e00780b */ /* 0x000fe20003fae000 */
[----:B------:R-:W-:Y:S01]  /*2560*/  @!P2 FMUL R38, R38, 0.5 ;  /* 0x3f0000002626a820 */ /* 0x000fe20000400000 */
[----:B----4-:R-:W-:Y:S01]  /*2570*/  @!P6 FMUL R35, R35, R35 ;  /* 0x000000232323e220 */ /* 0x010fe20000400000 */
[----:B------:R-:W-:-:S03]  /*2580*/  FSETP.GEU.AND P6, PT, R42, -126, PT ;  /* 0xc2fc00002a00780b */ /* 0x000fc60003fce000 */
[----:B------:R3:W4:Y:S01]  /*2590*/  MUFU.EX2 R80, R26 ;  /* 0x0000001a00507308 */ /* 0x0007220000000800 */
[----:B-1----:R-:W-:-:S06]  /*25a0*/  FFMA R34, R58, UR6, -R12 ;  /* 0x000000063a227c23 */ /* 0x002fcc000800080c */
[----:B------:R-:W-:Y:S01]  /*25b0*/  @!P5 FMUL R30, R30, 0.5 ;  /* 0x3f0000001e1ed820 */ /* 0x000fe20000400000 */
[----:B------:R1:W5:Y:S01]  /*25c0*/  MUFU.EX2 R76, R14 ;  /* 0x0000000e004c7308 */ /* 0x0003620000000800 */
[----:B---3--:R-:W-:Y:S01]  /*25d0*/  FFMA R26, R51, UR6, -R12 ;  /* 0x00000006331a7c23 */ /* 0x008fe2000800080c */
[----:B--2---:R-:W-:Y:S01]  /*25e0*/  @!P1 FMUL R39, R39, R39 ;  /* 0x0000002727279220 */ /* 0x004fe20000400000 */
[----:B------:R-:W-:Y:S01]  /*25f0*/  FSETP.GEU.AND P1, PT, R46, -126, PT ;  /* 0xc2fc00002e00780b */ /* 0x000fe20003f2e000 */
[----:B------:R-:W-:-:S04]  /*2600*/  @!P6 FMUL R42, R42, 0.5 ;  /* 0x3f0000002a2ae820 */ /* 0x000fc80000400000 */
[----:B------:R-:W2:Y:S01]  /*2610*/  MUFU.EX2 R43, R38 ;  /* 0x00000026002b7308 */ /* 0x000ea20000000800 */
[----:B----4-:R-:W-:Y:S01]  /*2620*/  @!P4 FMUL R80, R80, R80 ;  /* 0x000000505050c220 */ /* 0x010fe20000400000 */
[----:B-1----:R-:W-:Y:S01]  /*2630*/  FFMA R14, R47, UR6, -R12 ;  /* 0x000000062f0e7c23 */ /* 0x002fe2000800080c */
[----:B------:R-:W-:-:S05]  /*2640*/  FSETP.GEU.AND P4, PT, R26, -126, PT ;  /* 0xc2fc00001a00780b */ /* 0x000fca0003f8e000 */
[----:B------:R1:W3:Y:S01]  /*2650*/  MUFU.EX2 R84, R30 ;  /* 0x0000001e00547308 */ /* 0x0002e20000000800 */
[----:B-----5:R-:W-:Y:S01]  /*2660*/  @!P3 FMUL R76, R76, R76 ;  /* 0x0000004c4c4cb220 */ /* 0x020fe20000400000 */
[----:B------:R-:W-:Y:S01]  /*2670*/  FSETP.GEU.AND P3, PT, R14, -126, PT ;  /* 0xc2fc00000e00780b */ /* 0x000fe20003f6e000 */
[----:B------:R-:W-:-:S05]  /*2680*/  @!P1 FMUL R46, R46, 0.5 ;  /* 0x3f0000002e2e9820 */ /* 0x000fca0000400000 */
[----:B------:R-:W-:Y:S01]  /*2690*/  @!P4 FMUL R26, R26, 0.5 ;  /* 0x3f0000001a1ac820 */ /* 0x000fe20000400000 */
[----:B-1----:R-:W-:Y:S01]  /*26a0*/  FFMA R30, R55, UR6, -R12 ;  /* 0x00000006371e7c23 */ /* 0x002fe2000800080c */
[----:B--2---:R-:W-:Y:S01]  /*26b0*/  @!P2 FMUL R43, R43, R43 ;  /* 0x0000002b2b2ba220 */ /* 0x004fe20000400000 */
[----:B------:R-:W-:Y:S01]  /*26c0*/  FSETP.GEU.AND P2, PT, R50, -126, PT ;  /* 0xc2fc00003200780b */ /* 0x000fe20003f4e000 */
[----:B------:R1:W2:Y:S03]  /*26d0*/  MUFU.EX2 R58, R26 ;  /* 0x0000001a003a7308 */ /* 0x0002a60000000800 */
[----:B------:R-:W-:Y:S01]  /*26e0*/  @!P3 FMUL R14, R14, 0.5 ;  /* 0x3f0000000e0eb820 */ /* 0x000fe20000400000 */
[----:B---3--:R-:W-:Y:S01]  /*26f0*/  @!P5 FMUL R84, R84, R84 ;  /* 0x000000545454d220 */ /* 0x008fe20000400000 */
[----:B------:R-:W-:-:S03]  /*2700*/  FSETP.GEU.AND P5, PT, R30, -126, PT ;  /* 0xc2fc00001e00780b */ /* 0x000fc60003fae000 */
[----:B------:R-:W3:Y:S01]  /*2710*/  MUFU.EX2 R51, R46 ;  /* 0x0000002e00337308 */ /* 0x000ee20000000800 */
[----:B-1----:R-:W-:-:S03]  /*2720*/  FFMA R26, R66, UR6, -R12 ;  /* 0x00000006421a7c23 */ /* 0x002fc6000800080c */
[----:B------:R-:W-:-:S04]  /*2730*/  @!P2 FMUL R50, R50, 0.5 ;  /* 0x3f0000003232a820 */ /* 0x000fc80000400000 */
[----:B------:R1:W4:Y:S01]  /*2740*/  MUFU.EX2 R88, R14 ;  /* 0x0000000e00587308 */ /* 0x0003220000000800 */
[----:B--2---:R-:W-:Y:S01]  /*2750*/  @!P4 FMUL R58, R58, R58 ;  /* 0x0000003a3a3ac220 */ /* 0x004fe20000400000 */
[----:B------:R-:W-:Y:S01]  /*2760*/  FSETP.GEU.AND P4, PT, R63, -126, PT ;  /* 0xc2fc00003f00780b */ /* 0x000fe20003f8e000 */
[----:B------:R-:W-:-:S05]  /*2770*/  @!P5 FMUL R30, R30, 0.5 ;  /* 0x3f0000001e1ed820 */ /* 0x000fca0000400000 */
[----:B------:R-:W2:Y:S01]  /*2780*/  MUFU.EX2 R53, R50 ;  /* 0x0000003200357308 */ /* 0x000ea20000000800 */
[----:B-1----:R-:W-:Y:S01]  /*2790*/  FFMA R14, R62, UR6, -R12 ;  /* 0x000000063e0e7c23 */ /* 0x002fe2000800080c */
[----:B---3--:R-:W-:Y:S01]  /*27a0*/  @!P1 FMUL R51, R51, R51 ;  /* 0x0000003333339220 */ /* 0x008fe20000400000 */
[----:B------:R-:W-:-:S04]  /*27b0*/  FSETP.GEU.AND P1, PT, R34, -126, PT ;  /* 0xc2fc00002200780b */ /* 0x000fc80003f2e000 */
[----:B------:R-:W-:Y:S01]  /*27c0*/  @!P4 FMUL R63, R63, 0.5 ;  /* 0x3f0000003f3fc820 */ /* 0x000fe20000400000 */
[----:B------:R1:W3:Y:S01]  /*27d0*/  MUFU.EX2 R62, R30 ;  /* 0x0000001e003e7308 */ /* 0x0002e20000000800 */
[----:B----4-:R-:W-:Y:S01]  /*27e0*/  @!P3 FMUL R88, R88, R88 ;  /* 0x000000585858b220 */ /* 0x010fe20000400000 */
[----:B------:R-:W-:-:S06]  /*27f0*/  FSETP.GEU.AND P3, PT, R59, -126, PT ;  /* 0xc2fc00003b00780b */ /* 0x000fcc0003f6e000 */
[----:B------:R-:W4:Y:S01]  /*2800*/  MUFU.EX2 R47, R42 ;  /* 0x0000002a002f7308 */ /* 0x000f220000000800 */
[----:B--2---:R-:W-:Y:S01]  /*2810*/  @!P2 FMUL R53, R53, R53 ;  /* 0x000000353535a220 */ /* 0x004fe20000400000 */
[----:B------:R-:W-:Y:S01]  /*2820*/  FSETP.GEU.AND P2, PT, R14, -126, PT ;  /* 0xc2fc00000e00780b */ /* 0x000fe20003f4e000 */
[----:B------:R-:W-:Y:S01]  /*2830*/  @!P1 FMUL R34, R34, 0.5 ;  /* 0x3f00000022229820 */ /* 0x000fe20000400000 */
[----:B-1----:R-:W-:-:S03]  /*2840*/  FFMA R30, R70, UR6, -R12 ;  /* 0x00000006461e7c23 */ /* 0x002fc6000800080c */
[----:B------:R-:W-:Y:S01]  /*2850*/  @!P3 FMUL R59, R59, 0.5 ;  /* 0x3f0000003b3bb820 */ /* 0x000fe20000400000 */
[----:B------:R1:W2:Y:S01]  /*2860*/  MUFU.EX2 R90, R34 ;  /* 0x00000022005a7308 */ /* 0x0002a20000000800 */
[----:B---3--:R-:W-:Y:S01]  /*2870*/  @!P5 FMUL R62, R62, R62 ;  /* 0x0000003e3e3ed220 */ /* 0x008fe20000400000 */
[----:B------:R-:W-:-:S05]  /*2880*/  FSETP.GEU.AND P5, PT, R67, -126, PT ;  /* 0xc2fc00004300780b */ /* 0x000fca0003fae000 */
[----:B------:R-:W-:Y:S01]  /*2890*/  @!P2 FMUL R14, R14, 0.5 ;  /* 0x3f0000000e0ea820 */ /* 0x000fe20000400000 */
[----:B------:R-:W3:Y:S01]  /*28a0*/  MUFU.EX2 R63, R63 ;  /* 0x0000003f003f7308 */ /* 0x000ee20000000800 */
[----:B----4-:R-:W-:Y:S01]  /*28b0*/  @!P6 FMUL R47, R47, R47 ;  /* 0x0000002f2f2fe220 */ /* 0x010fe20000400000 */
[----:B------:R-:W-:Y:S01]  /*28c0*/  FSETP.GEU.AND P6, PT, R54, -126, PT ;  /* 0xc2fc00003600780b */ /* 0x000fe20003fce000 */
[----:B-1----:R-:W-:-:S04]  /*28d0*/  FFMA R34, R74, UR6, -R12 ;  /* 0x000000064a227c23 */ /* 0x002fc8000800080c */
[----:B------:R-:W-:Y:S01]  /*28e0*/  @!P5 FMUL R67, R67, 0.5 ;  /* 0x3f0000004343d820 */ /* 0x000fe20000400000 */
[----:B------:R1:W4:Y:S01]  /*28f0*/  MUFU.EX2 R66, R14 ;  /* 0x0000000e00427308 */ /* 0x0003220000000800 */
[----:B--2---:R-:W-:Y:S01]  /*2900*/  @!P1 FMUL R90, R90, R90 ;  /* 0x0000005a5a5a9220 */ /* 0x004fe20000400000 */
[----:B------:R-:W-:-:S05]  /*2910*/  FSETP.GEU.AND P1, PT, R34, -126, PT ;  /* 0xc2fc00002200780b */ /* 0x000fca0003f2e000 */
[----:B------:R-:W-:Y:S01]  /*2920*/  @!P6 FMUL R54, R54, 0.5 ;  /* 0x3f0000003636e820 */ /* 0x000fe20000400000 */
[----:B------:R-:W2:Y:S01]  /*2930*/  MUFU.EX2 R67, R67 ;  /* 0x0000004300437308 */ /* 0x000ea20000000800 */
[--C-:B-1----:R-:W-:Y:S01]  /*2940*/  FFMA R14, R82, UR6, -R12.reuse ;  /* 0x00000006520e7c23 */ /* 0x102fe2000800080c */
[----:B---3--:R-:W-:Y:S01]  /*2950*/  @!P4 FMUL R63, R63, R63 ;  /* 0x0000003f3f3fc220 */ /* 0x008fe20000400000 */
[----:B------:R-:W-:-:S03]  /*2960*/  FFMA R12, R87, UR6, -R12 ;  /* 0x00000006570c7c23 */ /* 0x000fc6000800080c */
[----:B------:R-:W-:Y:S01]  /*2970*/  FSETP.GEU.AND P4, PT, R14, -126, PT ;  /* 0xc2fc00000e00780b */ /* 0x000fe20003f8e000 */
[----:B------:R-:W-:Y:S01]  /*2980*/  @!P1 FMUL R34, R34, 0.5 ;  /* 0x3f00000022229820 */ /* 0x000fe20000400000 */
[----:B------:R-:W1:Y:S01]  /*2990*/  MUFU.EX2 R55, R54 ;  /* 0x0000003600377308 */ /* 0x000e620000000800 */
[----:B----4-:R-:W-:Y:S01]  /*29a0*/  @!P2 FMUL R66, R66, R66 ;  /* 0x000000424242a220 */ /* 0x010fe20000400000 */
[----:B------:R-:W-:-:S06]  /*29b0*/  FSETP.GEU.AND P2, PT, R75, -126, PT ;  /* 0xc2fc00004b00780b */ /* 0x000fcc0003f4e000 */
[----:B------:R-:W3:Y:S01]  /*29c0*/  MUFU.EX2 R82, R34 ;  /* 0x0000002200527308 */ /* 0x000ee20000000800 */
[----:B--2---:R-:W-:Y:S01]  /*29d0*/  @!P5 FMUL R67, R67, R67 ;  /* 0x000000434343d220 */ /* 0x004fe20000400000 */
[----:B------:R-:W-:Y:S01]  /*29e0*/  FSETP.GEU.AND P5, PT, R83, -126, PT ;  /* 0xc2fc00005300780b */ /* 0x000fe20003fae000 */
[----:B------:R-:W-:Y:S02]  /*29f0*/  @!P4 FMUL R14, R14, 0.5 ;  /* 0x3f0000000e0ec820 */ /* 0x000fe40000400000 */
[----:B------:R-:W-:Y:S02]  /*2a00*/  FADD R50, R76, R67 ;  /* 0x000000434c327221 */ /* 0x000fe40000000000 */
[----:B------:R-:W-:Y:S01]  /*2a10*/  @!P2 FMUL R75, R75, 0.5 ;  /* 0x3f0000004b4ba820 */ /* 0x000fe20000400000 */
[----:B------:R2:W4:Y:S01]  /*2a20*/  MUFU.EX2 R92, R14 ;  /* 0x0000000e005c7308 */ /* 0x0005220000000800 */
[----:B-1----:R-:W-:Y:S01]  /*2a30*/  @!P6 FMUL R55, R55, R55 ;  /* 0x000000373737e220 */ /* 0x002fe20000400000 */
[----:B------:R-:W-:-:S05]  /*2a40*/  FSETP.GEU.AND P6, PT, R26, -126, PT ;  /* 0xc2fc00001a00780b */ /* 0x000fca0003fce000 */
[----:B------:R-:W-:Y:S01]  /*2a50*/  @!P5 FMUL R83, R83, 0.5 ;  /* 0x3f0000005353d820 */ /* 0x000fe20000400000 */
[----:B------:R-:W1:Y:S01]  /*2a60*/  MUFU.EX2 R59, R59 ;  /* 0x0000003b003b7308 */ /* 0x000e620000000800 */
[----:B---3--:R-:W-:Y:S01]  /*2a70*/  @!P1 FMUL R82, R82, R82 ;  /* 0x0000005252529220 */ /* 0x008fe20000400000 */
[----:B------:R-:W-:Y:S01]  /*2a80*/  FSETP.GEU.AND P1, PT, R78, -126, PT ;  /* 0xc2fc00004e00780b */ /* 0x000fe20003f2e000 */
[----:B--2---:R-:W-:Y:S01]  /*2a90*/  FADD R14, R24, R25 ;  /* 0x00000019180e7221 */ /* 0x004fe20000000000 */
[----:B------:R-:W-:Y:S01]  /*2aa0*/  F2FP.BF16.F32.PACK_AB R24, R3, R24 ;  /* 0x000000180318723e */ /* 0x000fe200000010ff */
[----:B------:R-:W-:Y:S02]  /*2ab0*/  FADD R77, R47, R82 ;  /* 0x000000522f4d7221 */ /* 0x000fe40000000000 */
[----:B------:R-:W-:Y:S01]  /*2ac0*/  @!P6 FMUL R26, R26, 0.5 ;  /* 0x3f0000001a1ae820 */ /* 0x000fe20000400000 */
[----:B------:R-:W2:Y:S01]  /*2ad0*/  MUFU.EX2 R75, R75 ;  /* 0x0000004b004b7308 */ /* 0x000ea20000000800 */
[----:B----4-:R-:W-:Y:S01]  /*2ae0*/  @!P4 FMUL R92, R92, R92 ;  /* 0x0000005c5c5cc220 */ /* 0x010fe20000400000 */
[----:B------:R-:W-:Y:S01]  /*2af0*/  FSETP.GEU.AND P4, PT, R86, -126, PT ;  /* 0xc2fc00005600780b */ /* 0x000fe20003f8e000 */
[----:B------:R-:W-:Y:S01]  /*2b00*/  FADD R34, R14, R57 ;  /* 0x000000390e227221 */ /* 0x000fe20000000000 */
[----:B------:R-:W-:Y:S01]  /*2b10*/  FADD R14, R3, R40 ;  /* 0x00000028030e7221 */ /* 0x000fe20000000000 */
[----:B------:R-:W-:Y:S01]  /*2b20*/  FADD R57, R13, R52 ;  /* 0x000000340d397221 */ /* 0x000fe20000000000 */
[----:B------:R-:W-:Y:S01]  /*2b30*/  FADD R85, R53, R92 ;  /* 0x0000005c35557221 */ /* 0x000fe20000000000 */
[----:B------:R-:W-:Y:S01]  /*2b40*/  @!P1 FMUL R78, R78, 0.5 ;  /* 0x3f0000004e4e9820 */ /* 0x000fe20000400000 */
[----:B------:R3:W4:Y:S01]  /*2b50*/  MUFU.EX2 R70, R26 ;  /* 0x0000001a00467308 */ /* 0x0007220000000800 */
[----:B-1----:R-:W-:Y:S01]  /*2b60*/  @!P3 FMUL R59, R59, R59 ;  /* 0x0000003b3b3bb220 */ /* 0x002fe20000400000 */
[----:B------:R-:W-:Y:S01]  /*2b70*/  FSETP.GEU.AND P3, PT, R30, -126, PT ;  /* 0xc2fc00001e00780b */ /* 0x000fe20003f6e000 */
[----:B------:R-:W-:Y:S01]  /*2b80*/  FADD R38, R14, R57 ;  /* 0x000000390e267221 */ /* 0x000fe20000000000 */
[----:B------:R-:W-:Y:S01]  /*2b90*/  FADD R57, R15, R56 ;  /* 0x000000380f397221 */ /* 0x000fe20000000000 */
[----:B------:R-:W-:Y:S01]  /*2ba0*/  FADD R14, R7, R20 ;  /* 0x00000014070e7221 */ /* 0x000fe20000000000 */
[----:B------:R-:W-:Y:S01]  /*2bb0*/  F2FP.BF16.F32.PACK_AB R40, R40, R25 ;  /* 0x000000192828723e */ /* 0x000fe200000010ff */
[----:B------:R-:W-:Y:S01]  /*2bc0*/  @!P4 FMUL R86, R86, 0.5 ;  /* 0x3f0000005656c820 */ /* 0x000fe20000400000 */
[----:B------:R-:W1:Y:S01]  /*2bd0*/  MUFU.EX2 R83, R83 ;  /* 0x0000005300537308 */ /* 0x000e620000000800 */
[----:B--2---:R-:W-:Y:S01]  /*2be0*/  @!P2 FMUL R75, R75, R75 ;  /* 0x0000004b4b4ba220 */ /* 0x004fe20000400000 */
[----:B------:R-:W-:Y:S01]  /*2bf0*/  FSETP.GEU.AND P2, PT, R79, -126, PT ;  /* 0xc2fc00004f00780b */ /* 0x000fe20003f4e000 */
[----:B---3--:R-:W-:Y:S01]  /*2c00*/  FADD R26, R28, R33 ;  /* 0x000000211c1a7221 */ /* 0x008fe20000000000 */
[----:B------:R-:W-:Y:S01]  /*2c10*/  FADD R14, R14, R57 ;  /* 0x000000390e0e7221 */ /* 0x000fe20000000000 */
[----:B------:R-:W-:Y:S01]  /*2c20*/  FADD R81, R84, R75 ;  /* 0x0000004b54517221 */ /* 0x000fe20000000000 */
[----:B------:R-:W-:Y:S01]  /*2c30*/  F2FP.BF16.F32.PACK_AB R25, R68, R31 ;  /* 0x0000001f4419723e */ /* 0x000fe200000010ff */
        /* <DEDUP_REMOVED lines=15> */
[----:B------:R-:W-:Y:S01]  /*2d30*/  FADD R91, R46, R85 ;  /* 0x000000552e5b7221 */ /* 0x000fe20000000000 */
[----:B------:R-:W-:Y:S01]  /*2d40*/  @!P6 FMUL R71, R71, 0.5 ;  /* 0x3f0000004747e820 */ /* 0x000fe20000400000 */
[----:B------:R-:W1:Y:S01]  /*2d50*/  MUFU.EX2 R86, R86 ;  /* 0x0000005600567308 */ /* 0x000e620000000800 */
[----:B---3--:R-:W-:Y:S01]  /*2d60*/  FADD R30, R9, R44 ;  /* 0x0000002c091e7221 */ /* 0x008fe20000000000 */
[----:B------:R-:W-:Y:S01]  /*2d70*/  FADD R61, R26, R61 ;  /* 0x0000003d1a3d7221 */ /* 0x000fe20000000000 */
[----:B------:R-:W-:Y:S01]  /*2d80*/  FADD R26, R31, R90 ;  /* 0x0000005a1f1a7221 */ /* 0x000fe20000000000 */
[----:B--2---:R-:W-:Y:S01]  /*2d90*/  @!P1 FMUL R78, R78, R78 ;  /* 0x0000004e4e4e9220 */ /* 0x004fe20000400000 */
[----:B------:R-:W-:Y:S01]  /*2da0*/  FADD R73, R30, R65 ;  /* 0x000000411e497221 */ /* 0x000fe20000000000 */
[----:B------:R-:W-:Y:S01]  /*2db0*/  FADD R30, R11, R48 ;  /* 0x000000300b1e7221 */ /* 0x000fe20000000000 */
[----:B------:R-:W-:Y:S01]  /*2dc0*/  @!P5 FMUL R12, R12, 0.5 ;  /* 0x3f0000000c0cd820 */ /* 0x000fe20000400000 */
[----:B------:R-:W2:Y:S01]  /*2dd0*/  MUFU.EX2 R71, R71 ;  /* 0x0000004700477308 */ /* 0x000ea20000000800 */
[----:B------:R-:W-:Y:S01]  /*2de0*/  FADD R65, R23, R64 ;  /* 0x0000004017417221 */ /* 0x000fe20000000000 */
[----:B----4-:R-:W-:Y:S01]  /*2df0*/  @!P3 FMUL R74, R74, R74 ;  /* 0x0000004a4a4ab220 */ /* 0x010fe20000400000 */
[----:B------:R-:W-:Y:S01]  /*2e00*/  FADD R54, R26, R77 ;  /* 0x0000004d1a367221 */ /* 0x000fe20000000000 */
[----:B------:R-:W-:Y:S01]  /*2e10*/  FADD R77, R51, R78 ;  /* 0x0000004e334d7221 */ /* 0x000fe20000000000 */
[----:B------:R-:W-:Y:S01]  /*2e20*/  FADD R65, R30, R65 ;  /* 0x000000411e417221 */ /* 0x000fe20000000000 */
[----:B------:R-:W-:Y:S01]  /*2e30*/  FADD R30, R68, R59 ;  /* 0x0000003b441e7221 */ /* 0x000fe20000000000 */
[----:B------:R-:W-:Y:S01]  /*2e40*/  FADD R87, R58, R83 ;  /* 0x000000533a577221 */ /* 0x000fe20000000000 */
[----:B------:R-:W3:Y:S01]  /*2e50*/  MUFU.EX2 R79, R79 ;  /* 0x0000004f004f7308 */ /* 0x000ee20000000800 */
[----:B-1----:R-:W-:Y:S01]  /*2e60*/  @!P4 FMUL R86, R86, R86 ;  /* 0x000000565656c220 */ /* 0x002fe20000400000 */
[----:B------:R-:W-:Y:S01]  /*2e70*/  FADD R89, R30, R81 ;  /* 0x000000511e597221 */ /* 0x000fe20000000000 */
[----:B------:R-:W-:Y:S01]  /*2e80*/  FADD R30, R43, R74 ;  /* 0x0000004a2b1e7221 */ /* 0x000fe20000000000 */
[----:B------:R-:W-:Y:S01]  /*2e90*/  FADD R50, R50, R87 ;  /* 0x0000005732327221 */ /* 0x000fe20000000000 */
[----:B------:R-:W-:Y:S01]  /*2ea0*/  FADD R85, R55, R86 ;  /* 0x0000005637557221 */ /* 0x000fe20000000000 */
[----:B------:R-:W-:Y:S01]  /*2eb0*/  FADD R26, R72, R63 ;  /* 0x0000003f481a7221 */ /* 0x000fe20000000000 */
[----:B------:R-:W-:Y:S01]  /*2ec0*/  FADD R54, R54, R91 ;  /* 0x0000005b36367221 */ /* 0x000fe20000000000 */
[----:B------:R1:W4:Y:S01]  /*2ed0*/  MUFU.EX2 R57, R12 ;  /* 0x0000000c00397308 */ /* 0x0003220000000800 */
[----:B--2---:R-:W-:Y:S01]  /*2ee0*/  @!P6 FMUL R71, R71, R71 ;  /* 0x000000474747e220 */ /* 0x004fe20000400000 */
[----:B------:R-:W-:Y:S01]  /*2ef0*/  FADD R85, R30, R85 ;  /* 0x000000551e557221 */ /* 0x000fe20000000000 */
[----:B------:R-:W-:Y:S01]  /*2f00*/  FADD R50, R89, R50 ;  /* 0x0000003259327221 */ /* 0x000fe20000000000 */
[----:B------:R-:W-:Y:S01]  /*2f10*/  FADD R34, R34, R69 ;  /* 0x0000004522227221 */ /* 0x000fe20000000000 */
[----:B------:R-:W-:Y:S01]  /*2f20*/  FADD R46, R80, R71 ;  /* 0x00000047502e7221 */ /* 0x000fe20000000000 */
[----:B------:R-:W-:Y:S01]  /*2f30*/  FADD R38, R38, R73 ;  /* 0x0000004926267221 */ /* 0x000fe20000000000 */
[----:B------:R-:W-:Y:S01]  /*2f40*/  FADD R61, R42, R61 ;  /* 0x0000003d2a3d7221 */ /* 0x000fe20000000000 */
[----:B------:R-:W-:Y:S01]  /*2f50*/  FADD R65, R14, R65 ;  /* 0x000000410e417221 */ /* 0x000fe20000000000 */
[----:B-1----:R-:W-:Y:S01]  /*2f60*/  FADD R12, R35, R66 ;  /* 0x00000042230c7221 */ /* 0x002fe20000000000 */
[----:B---3--:R-:W-:Y:S01]  /*2f70*/  @!P2 FMUL R79, R79, R79 ;  /* 0x0000004f4f4fa220 */ /* 0x008fe20000400000 */
[----:B------:R-:W-:Y:S01]  /*2f80*/  FADD R34, R34, R61 ;  /* 0x0000003d22227221 */ /* 0x000fe20000000000 */
[----:B------:R-:W-:Y:S01]  /*2f90*/  FADD R65, R38, R65 ;  /* 0x0000004126417221 */ /* 0x000fe20000000000 */
[----:B------:R-:W-:Y:S01]  /*2fa0*/  FADD R12, R12, R77 ;  /* 0x0000004d0c0c7221 */ /* 0x000fe20000000000 */
[----:B------:R-:W-:Y:S01]  /*2fb0*/  FADD R81, R88, R79 ;  /* 0x0000004f58517221 */ /* 0x000fe20000000000 */
[----:B------:R-:W-:Y:S01]  /*2fc0*/  F2FP.BF16.F32.PACK_AB R42, R20, R29 ;  /* 0x0000001d142a723e */ /* 0x000fe200000010ff */
[----:B----4-:R-:W-:Y:S01]  /*2fd0*/  @!P5 FMUL R57, R57, R57 ;  /* 0x000000393939d220 */ /* 0x010fe20000400000 */
[----:B------:R-:W-:Y:S01]  /*2fe0*/  FADD R85, R12, R85 ;  /* 0x000000550c557221 */ /* 0x000fe20000000000 */
[----:B------:R-:W-:Y:S01]  /*2ff0*/  IMAD.U32 R12, RZ, RZ, UR9 ;  /* 0x00000009ff0c7e24 */ /* 0x000fe2000f8e00ff */
[----:B------:R-:W-:Y:S01]  /*3000*/  UIADD3 UR9, UR47, 0x1, URZ ;  /* 0x000000012f097890 */ /* 0x000fe2000fffe03f */
[----:B------:R-:W-:Y:S01]  /*3010*/  FADD R87, R62, R57 ;  /* 0x000000393e577221 */ /* 0x000fe20000000000 */
[----:B------:R-:W-:Y:S01]  /*3020*/  FADD R26, R26, R81 ;  /* 0x000000511a1a7221 */ /* 0x000fe20000000000 */
[----:B------:R-:W-:Y:S01]  /*3030*/  FADD R54, R54, R85 ;  /* 0x0000005536367221 */ /* 0x000fe20000000000 */
[----:B------:R-:W-:Y:S01]  /*3040*/  UISETP.NE.AND UP0, UPT, UR9, 0x5, UPT ;  /* 0x000000050900788c */ /* 0x000fe2000bf05270 */
[----:B------:R-:W-:Y:S01]  /*3050*/  FADD R87, R46, R87 ;  /* 0x000000572e577221 */ /* 0x000fe20000000000 */
[----:B------:R1:W-:Y:S01]  /*3060*/  SYNCS.ARRIVE.TRANS64.A1T0 RZ, [R12+UR10], RZ ;  /* 0x000000ff0cff79a7 */ /* 0x0003e2000810000a */
[----:B------:R-:W-:Y:S01]  /*3070*/  F2FP.BF16.F32.PACK_AB R46, R48, R37 ;  /* 0x00000025302e723e */ /* 0x000fe200000010ff */
[----:B------:R-:W-:Y:S01]  /*3080*/  USEL UR6, URZ, 0x1, UP0 ;  /* 0x000000013f067887 */ /* 0x000fe20008000000 */
[----:B------:R-:W-:Y:S01]  /*3090*/  FADD R87, R26, R87 ;  /* 0x000000571a577221 */ /* 0x000fe20000000000 */
[----:B------:R-:W-:Y:S01]  /*30a0*/  USEL UR9, UR9, URZ, UP0 ;  /* 0x0000003f09097287 */ /* 0x000fe20008000000 */
[----:B------:R-:W-:-:S02]  /*30b0*/  F2FP.BF16.F32.PACK_AB R44, R44, R33 ;  /* 0x000000212c2c723e */ /* 0x000fc400000010ff */
[----:B------:R-:W-:Y:S01]  /*30c0*/  FADD R87, R50, R87 ;  /* 0x0000005732577221 */ /* 0x000fe20000000000 */
[----:B------:R-:W-:Y:S01]  /*30d0*/  LOP3.LUT R22, R22, UR6, RZ, 0x3c, !PT ;  /* 0x0000000616167c12 */ /* 0x000fe2000f8e3cff */
[----:B-1----:R-:W-:Y:S01]  /*30e0*/  FADD R12, R34, R65 ;  /* 0x00000041220c7221 */ /* 0x002fe20000000000 */
[----:B------:R-:W-:Y:S01]  /*30f0*/  F2FP.BF16.F32.PACK_AB R48, R52, R41 ;  /* 0x000000293430723e */ /* 0x000fe200000010ff */
[----:B------:R-:W-:Y:S01]  /*3100*/  FADD R14, R54, R87 ;  /* 0x00000057360e7221 */ /* 0x000fe20000000000 */
[----:B------:R-:W-:Y:S02]  /*3110*/  F2FP.BF16.F32.PACK_AB R54, R64, R27 ;  /* 0x0000001b4036723e */ /* 0x000fe400000010ff */
[----:B------:R-:W-:Y:S02]  /*3120*/  F2FP.BF16.F32.PACK_AB R27, R72, R35 ;  /* 0x00000023481b723e */ /* 0x000fe400000010ff */
[----:B------:R-:W-:Y:S02]  /*3130*/  F2FP.BF16.F32.PACK_AB R50, R56, R45 ;  /* 0x0000002d3832723e */ /* 0x000fe400000010ff */
[----:B------:R-:W-:-:S02]  /*3140*/  F2FP.BF16.F32.PACK_AB R52, R60, R49 ;  /* 0x000000313c34723e */ /* 0x000fc400000010ff */
[----:B------:R-:W-:Y:S02]  /*3150*/  F2FP.BF16.F32.PACK_AB R29, R76, R39 ;  /* 0x000000274c1d723e */ /* 0x000fe400000010ff */
[----:B------:R-:W-:Y:S02]  /*3160*/  F2FP.BF16.F32.PACK_AB R31, R80, R43 ;  /* 0x0000002b501f723e */ /* 0x000fe400000010ff */
        /* <DEDUP_REMOVED lines=15> */
[----:B------:R-:W-:Y:S01]  /*3260*/  F2FP.BF16.F32.PACK_AB R53, R83, R92 ;  /* 0x0000005c5335723e */ /* 0x000fe200000010ff */
[----:B------:R-:W-:Y:S06]  /*3270*/  @!P0 BRA `(.L_x_21) ;  /* 0x0000000000048947 */ /* 0x000fec0003800000 */
[----:B------:R-:W-:Y:S01]  /*3280*/  BPT.TRAP 0x1 ;  /* 0x000000040000795c */ /* 0x000fe20000300000 */
.L_x_21:
[----:B------:R-:W-:Y:S01]  /*3290*/  ULEA UR6, UR9, UR50, 0x3 ;  /* 0x0000003209067291 */ /* 0x000fe2000f8e183f */
[----:B------:R-:W-:-:S08]  /*32a0*/  SHF.L.U32 R0, R22, 0x1f, RZ ;  /* 0x0000001f16007819 */ /* 0x000fd000000006ff */
[----:B------:R-:W1:Y:S02]  /*32b0*/  SYNCS.PHASECHK.TRANS64.TRYWAIT P1, [UR6+0x7200], R0 ;  /* 0x00720000ff0075a7 */ /* 0x000e640008020146 */
[----:B-1----:R-:W-:Y:S05]  /*32c0*/  @!P1 BRA `(.L_x_22) ;  /* 0x0000005000f09947 */ /* 0x002fea0003800000 */
.L_x_110:
[----:B------:R-:W-:Y:S01]  /*32d0*/  ULEA UR10, UR9, UR51, 0x8 ;  /* 0x00000033090a7291 */ /* 0x000fe2000f8e403f */
[----:B------:R-:W-:Y:S01]  /*32e0*/  WARPGROUP.ARRIVE ;  /* 0x00000000000079c5 */ /* 0x000fe20000000000 */
[----:B------:R-:W-:Y:S01]  /*32f0*/  UMOV UR7, 0xc0000010 ;  /* 0xc000001000077882 */ /* 0x000fe20000000000 */
[----:B------:R-:W-:-:S04]  /*3300*/  F2FP.BF16.F32.PACK_AB R55, R57, R86 ;  /* 0x000000563937723e */ /* 0x000fc800000010ff */
[----:B------:R-:W-:Y:S02]  /*3310*/  UMOV UR6, UR10 ;  /* 0x0000000a00067c82 */ /* 0x000fe40008000000 */
[----:B------:R-:W-:Y:S01]  /*3320*/  HGMMA.64x16x16.F32.BF16 R88, R24, gdesc[UR4].tnspB, RZ, !UPT, gsb0 ;  /* 0x4020000418587df0 */ /* 0x000fe2000c0018ff */
[----:B------:R-:W-:Y:S01]  /*3330*/  UIADD3 UR6, UR10, 0x20, URZ ;  /* 0x000000200a067890 */ /* 0x000fe2000fffe03f */
[----:B------:R-:W-:Y:S01]  /*3340*/  UMOV UR7, 0xc0000010 ;  /* 0xc000001000077882 */ /* 0x000fe20000000000 */
[----:B------:R-:W-:Y:S02]  /*3350*/  WARPGROUP.DEPBAR.LE gsb0, 0x0 ;  /* 0x00008000000079c5 */ /* 0x000fe40000010000 */
[----:B------:R-:W-:-:S06]  /*3360*/  WARPGROUP.ARRIVE ;  /* 0x00000000000079c5 */ /* 0x000fcc0000000000 */
[----:B------:R-:W-:Y:S01]  /*3370*/  HGMMA.64x16x16.F32.BF16 R88, R28, gdesc[UR4].tnspB, R88, gsb0 ;  /* 0x402000041c587df0 */ /* 0x000fe20008001858 */
        /* <DEDUP_REMOVED lines=29> */
[----:B------:R-:W-:Y:S03]  /*3550*/  HGMMA.64x16x16.F32.BF16 R88, R52, gdesc[UR4].tnspB, R88, gsb0 ;  /* 0x4020000434587df0 */ /* 0x000fe60008001858 */
[----:B------:R-:W-:Y:S02]  /*3560*/  WARPGROUP.DEPBAR.LE gsb0, 0x0 ;  /* 0x00008000000079c5 */ /* 0x000fe40000010000 */
[----:B------:R-:W-:Y:S05]  /*3570*/  @!P0 BRA `(.L_x_23) ;  /* 0x0000000000048947 */ /* 0x000fea0003800000 */
[----:B------:R-:W-:Y:S01]  /*3580*/  BPT.TRAP 0x1 ;  /* 0x000000040000795c */ /* 0x000fe20000300000 */
.L_x_23:
[----:B------:R-:W-:Y:S02]  /*3590*/  UISETP.GT.U32.AND UP0, UPT, UR48, 0x1, UPT ;  /* 0x000000013000788c */ /* 0x000fe4000bf04070 */
[----:B------:R-:W-:-:S04]  /*35a0*/  UIADD3 UR6, UR11, 0x7228, URZ ;  /* 0x000072280b067890 */ /* 0x000fc8000fffe03f */
[----:B------:R-:W-:Y:S01]  /*35b0*/  PLOP3.LUT P1, PT, PT, PT, UP0, 0x80, 0x0 ;  /* 0x000000000000781c */ /* 0x000fe20003f2f008 */
[----:B------:R-:W-:-:S09]  /*35c0*/  UPRMT UR6, URZ, 0x654, UR6 ;  /* 0x000006543f067896 */ /* 0x000fd20008000006 */
[----:B------:R-:W-:Y:S03]  /*35d0*/  SYNCS.ARRIVE.TRANS64.RED.A1T0 RZ, [UR6], RZ ;  /* 0x000000ffffff79a7 */ /* 0x000fe60008100406 */
[----:B------:R-:W-:Y:S05]  /*35e0*/  @P1 BRA `(.L_x_24) ;  /* 0x0000000000041947 */ /* 0x000fea0003800000 */
[----:B------:R-:W-:Y:S01]  /*35f0*/  BPT.TRAP 0x1 ;  /* 0x000000040000795c */ /* 0x000fe20000300000 */
.L_x_24:
[----:B-1----:R-:W1:Y:S01]  /*3600*/  LDC R0, c[0x0][0x28c] ;  /* 0x0000a300ff007b82 */ /* 0x002e620000000800 */
[----:B------:R-:W-:-:S04]  /*3610*/  UIADD3 UR47, UR9, 0x1, URZ ;  /* 0x00000001092f7890 */ /* 0x000fc8000fffe03f */
[----:B------:R-:W-:-:S04]  /*3620*/  UISETP.NE.AND UP0, UPT, UR47, 0x5, UPT ;  /* 0x000000052f00788c */ /* 0x000fc8000bf05270 */
[----:B------:R-:W-:Y:S02]  /*3630*/  USEL UR6, URZ, 0x1, UP0 ;  /* 0x000000013f067887 */ /* 0x000fe40008000000 */
[----:B------:R-:W-:-:S04]  /*3640*/  USEL UR47, UR47, URZ, UP0 ;  /* 0x0000003f2f2f7287 */ /* 0x000fc80008000000 */
[----:B------:R-:W-:Y:S02]  /*3650*/  LOP3.LUT R22, R22, UR6, RZ, 0x3c, !PT ;  /* 0x0000000616167c12 */ /* 0x000fe4000f8e3cff */
[----:B-1----:R-:W-:-:S13]  /*3660*/  ISETP.GE.AND P2, PT, R0, 0x81, PT ;  /* 0x000000810000780c */ /* 0x002fda0003f46270 */
[----:B------:R-:W-:Y:S05]  /*3670*/  @!P2 BRA `(.L_x_25) ;  /* 0x0000002400b0a947 */ /* 0x000fea0003800000 */
[----:B------:R-:W-:Y:S01]  /*3680*/  IADD3 R0, R0, 0x7f, RZ ;  /* 0x0000007f00007810 */ /* 0x000fe20007ffe0ff */
[----:B------:R-:W-:Y:S01]  /*3690*/  IMAD.MOV.U32 R7, RZ, RZ, R4 ;  /* 0x000000ffff077224 */ /* 0x000fe200078e0004 */
[----:B------:R-:W-:Y:S02]  /*36a0*/  ULDC UR11, c[0x0][0x604] ;  /* 0x00018100000b7ab9 */ /* 0x000fe40000000800 */
[----:B------:R-:W-:-:S04]  /*36b0*/  SHF.R.S32.HI R3, RZ, 0x1f, R0 ;  /* 0x0000001fff037819 */ /* 0x000fc80000011400 */
[----:B------:R-:W-:Y:S02]  /*36c0*/  LEA.HI R0, R3, R0, RZ, 0x7 ;  /* 0x0000000003007211 */ /* 0x000fe400078f38ff */
[----:B------:R-:W-:Y:S02]  /*36d0*/  MOV R3, R5 ;  /* 0x0000000500037202 */ /* 0x000fe40000000f00 */
[----:B------:R-:W-:-:S07]  /*36e0*/  SHF.R.S32.HI R0, RZ, 0x7, R0 ;  /* 0x00000007ff007819 */ /* 0x000fce0000011400 */
.L_x_36:
[----:B------:R-:W-:Y:S05]  /*36f0*/  @!P0 BRA `(.L_x_26) ;  /* 0x0000000000048947 */ /* 0x000fea0003800000 */
[----:B------:R-:W-:Y:S01]  /*3700*/  BPT.TRAP 0x1 ;  /* 0x000000040000795c */ /* 0x000fe20000300000 */
.L_x_26:
[----:B------:R-:W-:Y:S01]  /*3710*/  ULEA UR6, UR47, UR50, 0x3 ;  /* 0x000000322f067291 */ /* 0x000fe2000f8e183f */
[----:B------:R-:W-:-:S08]  /*3720*/  SHF.L.U32 R4, R22, 0x1f, RZ ;  /* 0x0000001f16047819 */ /* 0x000fd000000006ff */
[----:B------:R-:W1:Y:S02]  /*3730*/  SYNCS.PHASECHK.TRANS64.TRYWAIT P2, [UR6+0x7200], R4 ;  /* 0x00720004ff0075a7 */ /* 0x000e640008040146 */
[----:B-1----:R-:W-:Y:S05]  /*3740*/  @!P2 BRA `(.L_x_27) ;  /* 0x0000004c00e8a947 */ /* 0x002fea0003800000 */
.L_x_111:
[----:B------:R-:W-:Y:S01]  /*3750*/  ULEA UR6, UR47, UR54, 0x8 ;  /* 0x000000362f067291 */ /* 0x000fe2000f8e403f */
[----:B------:R-:W-:Y:S01]  /*3760*/  WARPGROUP.ARRIVE ;  /* 0x00000000000079c5 */ /* 0x000fe20000000000 */
[----:B------:R-:W-:Y:S01]  /*3770*/  UMOV UR7, 0xc0000010 ;  /* 0xc000001000077882 */ /* 0x000fe20000000000 */
[----:B------:R-:W-:-:S04]  /*3780*/  UIADD3 UR47, UR47, 0x1, URZ ;  /* 0x000000012f2f7890 */ /* 0x000fc8000fffe03f */
[----:B------:R-:W-:Y:S02]  /*3790*/  UISETP.NE.AND UP0, UPT, UR47, 0x5, UPT ;  /* 0x000000052f00788c */ /* 0x000fe4000bf05270 */
[----:B------:R-:W-:Y:S02]  /*37a0*/  HGMMA.64x128x16.F32.BF16 R24, gdesc[UR4], RZ, !UPT, gsb0 ;  /* 0x01e00000041879f0 */ /* 0x000fe4000c0018ff */
[----:B------:R-:W-:Y:S02]  /*37b0*/  USEL UR6, URZ, 0x1, UP0 ;  /* 0x000000013f067887 */ /* 0x000fe40008000000 */
[----:B------:R-:W-:-:S04]  /*37c0*/  USEL UR47, UR47, URZ, UP0 ;  /* 0x0000003f2f2f7287 */ /* 0x000fc80008000000 */
[----:B------:R-:W-:Y:S01]  /*37d0*/  LOP3.LUT R22, R22, UR6, RZ, 0x3c, !PT ;  /* 0x0000000616167c12 */ /* 0x000fe2000f8e3cff */
[----:B------:R-:W-:Y:S02]  /*37e0*/  WARPGROUP.DEPBAR.LE gsb0, 0x0 ;  /* 0x00008000000079c5 */ /* 0x000fe40000010000 */
[----:B------:R-:W-:Y:S05]  /*37f0*/  @!P0 BRA `(.L_x_28) ;  /* 0x0000000000048947 */ /* 0x000fea0003800000 */
[----:B------:R-:W-:Y:S01]  /*3800*/  BPT.TRAP 0x1 ;  /* 0x000000040000795c */ /* 0x000fe20000300000 */
.L_x_28:
[----:B-1----:R-:W-:Y:S01]  /*3810*/  FMNMX R4, R24, R7, !PT ;  /* 0x0000000718047209 */ /* 0x002fe20007800000 */
[----:B------:R-:W-:Y:S01]  /*3820*/  ULEA UR6, UR47, UR50, 0x3 ;  /* 0x000000322f067291 */ /* 0x000fe2000f8e183f */
[----:B------:R-:W-:Y:S02]  /*3830*/  FMNMX R8, R26, R3, !PT ;  /* 0x000000031a087209 */ /* 0x000fe40007800000 */
        /* <DEDUP_REMOVED lines=34> */
[----:B-1----:R-:W-:Y:S02]  /*3a60*/  FMNMX R4, R6, R9, !PT ;  /* 0x0000000906047209 */ /* 0x002fe40007800000 */
[----:B------:R-:W-:Y:S02]  /*3a70*/  FMNMX R9, R27, R8, !PT ;  /* 0x000000081b097209 */ /* 0x000fe40007800000 */
[----:B------:R-:W-:Y:S02]  /*3a80*/  FSETP.NEU.AND P2, PT, R4, -INF , PT ;  /* 0xff8000000400780b */ /* 0x000fe40003f4d000 */
[----:B------:R-:W-:Y:S02]  /*3a90*/  FMNMX R8, R30, R9, !PT ;  /* 0x000000091e087209 */ /* 0x000fe40007800000 */
[----:B------:R-:W-:-:S02]  /*3aa0*/  FSEL R10, R4, RZ, P2 ;  /* 0x000000ff040a7208 */ /* 0x000fc40001000000 */
[----:B------:R-:W-:-:S03]  /*3ab0*/  FMNMX R5, R31, R8, !PT ;  /* 0x000000081f057209 */ /* 0x000fc60007800000 */
[----:B------:R-:W-:Y:S01]  /*3ac0*/  FMUL R97, R10, UR11 ;  /* 0x0000000b0a617c20 */ /* 0x000fe20008400000 */
[----:B------:R-:W-:Y:S01]  /*3ad0*/  FMNMX R8, R34, R5, !PT ;  /* 0x0000000522087209 */ /* 0x000fe20007800000 */
[----:B------:R-:W-:Y:S02]  /*3ae0*/  FADD R10, -R10, R7 ;  /* 0x000000070a0a7221 */ /* 0x000fe40000000100 */
[--C-:B------:R-:W-:Y:S01]  /*3af0*/  FFMA R24, R24, UR11, -R97.reuse ;  /* 0x0000000b18187c23 */ /* 0x100fe20008000861 */
[--C-:B------:R-:W-:Y:S01]  /*3b00*/  FFMA R9, R25, UR11, -R97.reuse ;  /* 0x0000000b19097c23 */ /* 0x100fe20008000861 */
[----:B------:R-:W-:Y:S01]  /*3b10*/  FMNMX R5, R35, R8, !PT ;  /* 0x0000000823057209 */ /* 0x000fe20007800000 */
[--C-:B------:R-:W-:Y:S01]  /*3b20*/  FFMA R13, R33, UR11, -R97.reuse ;  /* 0x0000000b210d7c23 */ /* 0x100fe20008000861 */
[--C-:B------:R-:W-:Y:S01]  /*3b30*/  FFMA R6, R28, UR11, -R97.reuse ;  /* 0x0000000b1c067c23 */ /* 0x100fe20008000861 */
[----:B------:R-:W-:Y:S01]  /*3b40*/  FSETP.GEU.AND P6, PT, R24, -126, PT ;  /* 0xc2fc00001800780b */ /* 0x000fe20003fce000 */
        /* <DEDUP_REMOVED lines=12> */
[----:B------:R-:W-:Y:S01]  /*3c10*/  @!P6 FMUL R24, R24, 0.5 ;  /* 0x3f0000001818e820 */ /* 0x000fe20000400000 */
[----:B------:R-:W-:Y:S01]  /*3c20*/  FSETP.GEU.AND P2, PT, R28, -126, PT ;  /* 0xc2fc00001c00780b */ /* 0x000fe20003f4e000 */
[----:B------:R-:W-:Y:S01]  /*3c30*/  @!P3 FMUL R9, R9, 0.5 ;  /* 0x3f0000000909b820 */ /* 0x000fe20000400000 */
[----:B------:R-:W-:Y:S01]  /*3c40*/  FMNMX R5, R43, R8, !PT ;  /* 0x000000082b057209 */ /* 0x000fe20007800000 */
[--C-:B------:R-:W-:Y:S01]  /*3c50*/  FFMA R8, R36, UR11, -R97.reuse ;  /* 0x0000000b24087c23 */ /* 0x100fe20008000861 */
[--C-:B------:R-:W-:Y:S01]  /*3c60*/  FFMA R41, R53, UR11, -R97.reuse ;  /* 0x0000000b35297c23 */ /* 0x100fe20008000861 */
[----:B------:R-:W1:Y:S01]  /*3c70*/  MUFU.EX2 R24, R24 ;  /* 0x0000001800187308 */ /* 0x000e620000000800 */
[----:B------:R-:W-:Y:S01]  /*3c80*/  FMNMX R20, R46, R5, !PT ;  /* 0x000000052e147209 */ /* 0x000fe20007800000 */
[----:B------:R-:W-:Y:S01]  /*3c90*/  @!P4 FMUL R6, R6, 0.5 ;  /* 0x3f0000000606c820 */ /* 0x000fe20000400000 */
[--C-:B------:R-:W-:Y:S01]  /*3ca0*/  FFMA R37, R49, UR11, -R97.reuse ;  /* 0x0000000b31257c23 */ /* 0x100fe20008000861 */
[----:B------:R-:W-:Y:S01]  /*3cb0*/  @!P5 FMUL R11, R11, 0.5 ;  /* 0x3f0000000b0bd820 */ /* 0x000fe20000400000 */
[----:B------:R-:W-:Y:S01]  /*3cc0*/  FMNMX R5, R47, R20, !PT ;  /* 0x000000142f057209 */ /* 0x000fe20007800000 */
[--C-:B------:R-:W-:Y:S01]  /*3cd0*/  FFMA R45, R56, UR11, -R97.reuse ;  /* 0x0000000b382d7c23 */ /* 0x100fe20008000861 */
[--C-:B------:R-:W-:Y:S01]  /*3ce0*/  FFMA R53, R64, UR11, -R97.reuse ;  /* 0x0000000b40357c23 */ /* 0x100fe20008000861 */
[----:B------:R-:W2:Y:S01]  /*3cf0*/  MUFU.EX2 R9, R9 ;  /* 0x0000000900097308 */ /* 0x000ea20000000800 */
[----:B------:R-:W-:Y:S01]  /*3d00*/  FMNMX R20, R50, R5, !PT ;  /* 0x0000000532147209 */ /* 0x000fe20007800000 */
[----:B------:R-:W-:Y:S01]  /*3d10*/  @!P2 FMUL R28, R28, 0.5 ;  /* 0x3f0000001c1ca820 */ /* 0x000fe20000400000 */
[--C-:B------:R-:W-:Y:S01]  /*3d20*/  FFMA R49, R60, UR11, -R97.reuse ;  /* 0x0000000b3c317c23 */ /* 0x100fe20008000861 */
[--C-:B------:R-:W-:Y:S01]  /*3d30*/  FFMA R60, R73, UR11, -R97.reuse ;  /* 0x0000000b493c7c23 */ /* 0x100fe20008000861 */
[----:B------:R-:W-:Y:S01]  /*3d40*/  FMNMX R5, R51, R20, !PT ;  /* 0x0000001433057209 */ /* 0x000fe20007800000 */
[--C-:B------:R-:W-:Y:S01]  /*3d50*/  FFMA R56, R69, UR11, -R97.reuse ;  /* 0x0000000b45387c23 */ /* 0x100fe20008000861 */
[--C-:B------:R-:W-:Y:S01]  /*3d60*/  FFMA R69, R80, UR11, -R97.reuse ;  /* 0x0000000b50457c23 */ /* 0x100fe20008000861 */
[----:B------:R-:W3:Y:S01]  /*3d70*/  MUFU.EX2 R6, R6 ;  /* 0x0000000600067308 */ /* 0x000ee20000000800 */
[----:B-1----:R-:W-:Y:S01]  /*3d80*/  @!P6 FMUL R24, R24, R24 ;  /* 0x000000181818e220 */ /* 0x002fe20000400000 */
[----:B------:R-:W-:Y:S01]  /*3d90*/  FSETP.GEU.AND P6, PT, R13, -126, PT ;  /* 0xc2fc00000d00780b */ /* 0x000fe20003fce000 */
[----:B------:R-:W-:Y:S01]  /*3da0*/  FFMA R73, R84, UR11, -R97 ;  /* 0x0000000b54497c23 */ /* 0x000fe20008000861 */
[----:B------:R-:W-:Y:S01]  /*3db0*/  FMNMX R20, R54, R5, !PT ;  /* 0x0000000536147209 */ /* 0x000fe20007800000 */
[----:B------:R-:W-:-:S03]  /*3dc0*/  FMUL R10, R10, UR11 ;  /* 0x0000000b0a0a7c20 */ /* 0x000fc60008400000 */
[----:B------:R-:W1:Y:S01]  /*3dd0*/  MUFU.EX2 R11, R11 ;  /* 0x0000000b000b7308 */ /* 0x000e620000000800 */
[----:B--2---:R-:W-:Y:S01]  /*3de0*/  @!P3 FMUL R9, R9, R9 ;  /* 0x000000090909b220 */ /* 0x004fe20000400000 */
[----:B------:R-:W-:Y:S02]  /*3df0*/  FSETP.GEU.AND P3, PT, R8, -126, PT ;  /* 0xc2fc00000800780b */ /* 0x000fe40003f6e000 */
[----:B------:R-:W-:Y:S01]  /*3e00*/  FMNMX R5, R55, R20, !PT ;  /* 0x0000001437057209 */ /* 0x000fe20007800000 */
[----:B------:R-:W-:Y:S02]  /*3e10*/  FFMA R20, R44, UR11, -R97 ;  /* 0x0000000b2c147c23 */ /* 0x000fe40008000861 */
[----:B------:R-:W-:Y:S01]  /*3e20*/  @!P6 FMUL R13, R13, 0.5 ;  /* 0x3f0000000d0de820 */ /* 0x000fe20000400000 */
[----:B------:R-:W2:Y:S01]  /*3e30*/  MUFU.EX2 R28, R28 ;  /* 0x0000001c001c7308 */ /* 0x000ea20000000800 */
[----:B---3--:R-:W-:Y:S01]  /*3e40*/  @!P4 FMUL R6, R6, R6 ;  /* 0x000000060606c220 */ /* 0x008fe20000400000 */
[----:B------:R-:W-:-:S02]  /*3e50*/  FSETP.GEU.AND P4, PT, R15, -126, PT ;  /* 0xc2fc00000f00780b */ /* 0x000fc40003f8e000 */
        /* <DEDUP_REMOVED lines=8> */
[----:B--2---:R-:W-:Y:S01]  /*3ee0*/  @!P2 FMUL R28, R28, R28 ;  /* 0x0000001c1c1ca220 */ /* 0x004fe20000400000 */
[----:B------:R-:W-:Y:S02]  /*3ef0*/  FSETP.GEU.AND P2, PT, R21, -126, PT ;  /* 0xc2fc00001500780b */ /* 0x000fe40003f4e000 */
[----:B------:R-:W-:-:S03]  /*3f00*/  FMNMX R36, R62, R5, !PT ;  /* 0x000000053e247209 */ /* 0x000fc60007800000 */
[----:B------:R-:W-:Y:S01]  /*3f10*/  @!P5 FMUL R32, R32, 0.5 ;  /* 0x3f0000002020d820 */ /* 0x000fe20000400000 */
[----:B------:R-:W2:Y:S01]  /*3f20*/  MUFU.EX2 R15, R15 ;  /* 0x0000000f000f7308 */ /* 0x000ea20000000800 */
[----:B---3--:R-:W-:Y:S01]  /*3f30*/  @!P6 FMUL R13, R13, R13 ;  /* 0x0000000d0d0de220 */ /* 0x008fe20000400000 */
[----:B------:R-:W-:Y:S02]  /*3f40*/  FSETP.GEU.AND P6, PT, R20, -126, PT ;  /* 0xc2fc00001400780b */ /* 0x000fe40003fce000 */
[----:B------:R-:W-:Y:S01]  /*3f50*/  FMNMX R5, R63, R36, !PT ;  /* 0x000000243f057209 */ /* 0x000fe20007800000 */
[----:B------:R-:W-:Y:S02]  /*3f60*/  FFMA R36, R48, UR11, -R97 ;  /* 0x0000000b30247c23 */ /* 0x000fe40008000861 */
[----:B------:R-:W-:Y:S01]  /*3f70*/  @!P2 FMUL R21, R21, 0.5 ;  /* 0x3f0000001515a820 */ /* 0x000fe20000400000 */
[----:B------:R-:W3:Y:S01]  /*3f80*/  MUFU.EX2 R32, R32 ;  /* 0x0000002000207308 */ /* 0x000ee20000000800 */
[----:B-1----:R-:W-:Y:S01]  /*3f90*/  @!P3 FMUL R8, R8, R8 ;  /* 0x000000080808b220 */ /* 0x002fe20000400000 */
[----:B------:R-:W-:-:S02]  /*3fa0*/  FSETP.GEU.AND P3, PT, R23, -126, PT ;  /* 0xc2fc00001700780b */ /* 0x000fc40003f6e000 */
[----:B------:R-:W-:-:S03]  /*3fb0*/  FMNMX R40, R66, R5, !PT ;  /* 0x0000000542287209 */ /* 0x000fc60007800000 */
[----:B------:R-:W-:Y:S01]  /*3fc0*/  @!P6 FMUL R20, R20, 0.5 ;  /* 0x3f0000001414e820 */ /* 0x000fe20000400000 */
        /* <DEDUP_REMOVED lines=12> */
[----:B------:R-:W-:Y:S01]  /*4090*/  FMNMX R5, R71, R44, !PT ;  /* 0x0000002c47057209 */ /* 0x000fe20007800000 */
[----:B-1----:R-:W-:Y:S01]  /*40a0*/  @!P2 FMUL R21, R21, R21 ;  /* 0x000000151515a220 */ /* 0x002fe20000400000 */
[----:B------:R-:W-:Y:S02]  /*40b0*/  FSETP.GEU.AND P2, PT, R40, -126, PT ;  /* 0xc2fc00002800780b */ /* 0x000fe40003f4e000 */
[----:B------:R-:W-:Y:S02]  /*40c0*/  FMNMX R44, R74, R5, !PT ;  /* 0x000000054a2c7209 */ /* 0x000fe40007800000 */
[----:B------:R-:W-:Y:S01]  /*40d0*/  @!P5 FMUL R37, R37, 0.5 ;  /* 0x3f0000002525d820 */ /* 0x000fe20000400000 */
[----:B------:R-:W1:Y:S01]  /*40e0*/  MUFU.EX2 R36, R36 ;  /* 0x0000002400247308 */ /* 0x000e620000000800 */
[----:B--2---:R-:W-:Y:S01]  /*40f0*/  @!P6 FMUL R20, R20, R20 ;  /* 0x000000141414e220 */ /* 0x004fe20000400000 */
[----:B------:R-:W-:-:S02]  /*4100*/  FSETP.GEU.AND P6, PT, R41, -126, PT ;  /* 0xc2fc00002900780b */ /* 0x000fc40003fce000 */
[----:B------:R-:W-:Y:S01]  /*4110*/  FMNMX R5, R75, R44, !PT ;  /* 0x0000002c4b057209 */ /* 0x000fe20007800000 */
[--C-:B------:R-:W-:Y:S01]  /*4120*/  FFMA R44, R57, UR11, -R97.reuse ;  /* 0x0000000b392c7c23 */ /* 0x100fe20008000861 */
[----:B------:R-:W-:Y:S02]  /*4130*/  FFMA R57, R68, UR11, -R97 ;  /* 0x0000000b44397c23 */ /* 0x000fe40008000861 */
[----:B------:R-:W2:Y:S01]  /*4140*/  MUFU.EX2 R37, R37 ;  /* 0x0000002500257308 */ /* 0x000ea20000000800 */
[----:B---3--:R-:W-:Y:S01]  /*4150*/  @!P3 FMUL R23, R23, R23 ;  /* 0x000000171717b220 */ /* 0x008fe20000400000 */
[----:B------:R-:W-:Y:S01]  /*4160*/  FSETP.GEU.AND P3, PT, R45, -126, PT ;  /* 0xc2fc00002d00780b */ /* 0x000fe20003f6e000 */
[----:B------:R-:W-:Y:S01]  /*4170*/  @!P2 FMUL R40, R40, 0.5 ;  /* 0x3f0000002828a820 */ /* 0x000fe20000400000 */
[----:B------:R-:W-:-:S03]  /*4180*/  FMNMX R48, R78, R5, !PT ;  /* 0x000000054e307209 */ /* 0x000fc60007800000 */
[----:B------:R-:W-:Y:S01]  /*4190*/  @!P6 FMUL R41, R41, 0.5 ;  /* 0x3f0000002929e820 */ /* 0x000fe20000400000 */
[----:B------:R-:W-:Y:S01]  /*41a0*/  FMNMX R5, R79, R48, !PT ;  /* 0x000000304f057209 */ /* 0x000fe20007800000 */
[----:B------:R-:W3:Y:S01]  /*41b0*/  MUFU.EX2 R40, R40 ;  /* 0x0000002800287308 */ /* 0x000ee20000000800 */
[----:B-1----:R-:W-:Y:S01]  /*41c0*/  @!P4 FMUL R36, R36, R36 ;  /* 0x000000242424c220 */ /* 0x002fe20000400000 */
[----:B------:R-:W-:Y:S02]  /*41d0*/  FSETP.GEU.AND P4, PT, R44, -126, PT ;  /* 0xc2fc00002c00780b */ /* 0x000fe40003f8e000 */
[----:B------:R-:W-:Y:S02]  /*41e0*/  FMNMX R48, R82, R5, !PT ;  /* 0x0000000552307209 */ /* 0x000fe40007800000 */
[----:B------:R-:W-:Y:S02]  /*41f0*/  @!P3 FMUL R45, R45, 0.5 ;  /* 0x3f0000002d2db820 */ /* 0x000fe40000400000 */
[----:B------:R-:W1:Y:S01]  /*4200*/  MUFU.EX2 R41, R41 ;  /* 0x0000002900297308 */ /* 0x000e620000000800 */
[----:B--2---:R-:W-:Y:S01]  /*4210*/  @!P5 FMUL R37, R37, R37 ;  /* 0x000000252525d220 */ /* 0x004fe20000400000 */
[----:B------:R-:W-:Y:S01]  /*4220*/  FMNMX R5, R83, R48, !PT ;  /* 0x0000003053057209 */ /* 0x000fe20007800000 */
[--C-:B------:R-:W-:Y:S01]  /*4230*/  FFMA R48, R61, UR11, -R97.reuse ;  /* 0x0000000b3d307c23 */ /* 0x100fe20008000861 */
[----:B------:R-:W-:Y:S01]  /*4240*/  FSETP.GEU.AND P5, PT, R49, -126, PT ;  /* 0xc2fc00003100780b */ /* 0x000fe20003fae000 */
[--C-:B------:R-:W-:Y:S01]  /*4250*/  FFMA R61, R72, UR11, -R97.reuse ;  /* 0x0000000b483d7c23 */ /* 0x100fe20008000861 */
[----:B------:R-:W-:Y:S01]  /*4260*/  FMNMX R52, R86, R5, !PT ;  /* 0x0000000556347209 */ /* 0x000fe20007800000 */
[----:B------:R-:W-:Y:S01]  /*4270*/  @!P4 FMUL R44, R44, 0.5 ;  /* 0x3f0000002c2cc820 */ /* 0x000fe20000400000 */
[----:B------:R-:W2:Y:S01]  /*4280*/  MUFU.EX2 R45, R45 ;  /* 0x0000002d002d7308 */ /* 0x000ea20000000800 */
[----:B---3--:R-:W-:Y:S01]  /*4290*/  @!P2 FMUL R40, R40, R40 ;  /* 0x000000282828a220 */ /* 0x008fe20000400000 */
[----:B------:R-:W-:Y:S01]  /*42a0*/  FMNMX R5, R87, R52, !PT ;  /* 0x0000003457057209 */ /* 0x000fe20007800000 */
[--C-:B------:R-:W-:Y:S01]  /*42b0*/  FFMA R52, R65, UR11, -R97.reuse ;  /* 0x0000000b41347c23 */ /* 0x100fe20008000861 */
[----:B------:R-:W-:Y:S01]  /*42c0*/  FSETP.GEU.AND P2, PT, R48, -126, PT ;  /* 0xc2fc00003000780b */ /* 0x000fe20003f4e000 */
[--C-:B------:R-:W-:Y:S01]  /*42d0*/  FFMA R65, R76, UR11, -R97.reuse ;  /* 0x0000000b4c417c23 */ /* 0x100fe20008000861 */
[----:B------:R-:W-:Y:S01]  /*42e0*/  FFMA R72, R85, UR11, -R97 ;  /* 0x0000000b55487c23 */ /* 0x000fe20008000861 */
[----:B------:R-:W3:Y:S01]  /*42f0*/  SHFL.BFLY PT, R64, R5, 0x1, 0x1f ;  /* 0x0c201f0005407f89 */ /* 0x000ee200000e0000 */
[----:B------:R-:W4:Y:S01]  /*4300*/  MUFU.EX2 R44, R44 ;  /* 0x0000002c002c7308 */ /* 0x000f220000000800 */
[----:B-1----:R-:W-:Y:S01]  /*4310*/  @!P6 FMUL R41, R41, R41 ;  /* 0x000000292929e220 */ /* 0x002fe20000400000 */
[----:B------:R-:W-:Y:S01]  /*4320*/  FSETP.GEU.AND P6, PT, R53, -126, PT ;  /* 0xc2fc00003500780b */ /* 0x000fe20003fce000 */
[----:B------:R-:W-:-:S06]  /*4330*/  @!P5 FMUL R49, R49, 0.5 ;  /* 0x3f0000003131d820 */ /* 0x000fcc0000400000 */
[----:B------:R-:W1:Y:S01]  /*4340*/  MUFU.EX2 R49, R49 ;  /* 0x0000003100317308 */ /* 0x000e620000000800 */
[----:B--2---:R-:W-:Y:S01]  /*4350*/  @!P3 FMUL R45, R45, R45 ;  /* 0x0000002d2d2db220 */ /* 0x004fe20000400000 */
[----:B------:R-:W-:Y:S01]  /*4360*/  FSETP.GEU.AND P3, PT, R52, -126, PT ;  /* 0xc2fc00003400780b */ /* 0x000fe20003f6e000 */
[----:B------:R-:W-:-:S03]  /*4370*/  @!P2 FMUL R48, R48, 0.5 ;  /* 0x3f0000003030a820 */ /* 0x000fc60000400000 */
[----:B------:R-:W-:Y:S01]  /*4380*/  @!P6 FMUL R53, R53, 0.5 ;  /* 0x3f0000003535e820 */ /* 0x000fe20000400000 */
[----:B----4-:R-:W-:Y:S02]  /*4390*/  @!P4 FMUL R44, R44, R44 ;  /* 0x0000002c2c2cc220 */ /* 0x010fe40000400000 */
[----:B------:R-:W2:Y:S01]  /*43a0*/  MUFU.EX2 R48, R48 ;  /* 0x0000003000307308 */ /* 0x000ea20000000800 */
[----:B------:R-:W-:Y:S02]  /*43b0*/  FSETP.GEU.AND P4, PT, R57, -126, PT ;  /* 0xc2fc00003900780b */ /* 0x000fe40003f8e000 */
[----:B---3--:R-:W-:-:S03]  /*43c0*/  FMNMX R5, R5, R64, !PT ;  /* 0x0000004005057209 */ /* 0x008fc60007800000 */
[----:B------:R-:W-:Y:S01]  /*43d0*/  @!P3 FMUL R52, R52, 0.5 ;  /* 0x3f0000003434b820 */ /* 0x000fe20000400000 */
[----:B------:R-:W-:Y:S01]  /*43e0*/  FFMA R64, R77, UR11, -R97 ;  /* 0x0000000b4d407c23 */ /* 0x000fe20008000861 */
[----:B------:R-:W3:Y:S01]  /*43f0*/  MUFU.EX2 R53, R53 ;  /* 0x0000003500357308 */ /* 0x000ee20000000800 */
[----:B-1----:R-:W-:Y:S01]  /*4400*/  @!P5 FMUL R49, R49, R49 ;  /* 0x000000313131d220 */ /* 0x002fe20000400000 */
[----:B------:R-:W-:Y:S01]  /*4410*/  FSETP.GEU.AND P5, PT, R56, -126, PT ;  /* 0xc2fc00003800780b */ /* 0x000fe20003fae000 */
[----:B------:R-:W1:Y:S03]  /*4420*/  SHFL.BFLY PT, R68, R5, 0x2, 0x1f ;  /* 0x0c401f0005447f89 */ /* 0x000e6600000e0000 */
[----:B------:R-:W-:Y:S02]  /*4430*/  @!P4 FMUL R57, R57, 0.5 ;  /* 0x3f0000003939c820 */ /* 0x000fe40000400000 */
[----:B------:R-:W4:Y:S01]  /*4440*/  MUFU.EX2 R52, R52 ;  /* 0x0000003400347308 */ /* 0x000f220000000800 */
[----:B--2---:R-:W-:Y:S01]  /*4450*/  @!P2 FMUL R48, R48, R48 ;  /* 0x000000303030a220 */ /* 0x004fe20000400000 */
[----:B------:R-:W-:-:S05]  /*4460*/  FSETP.GEU.AND P2, PT, R61, -126, PT ;  /* 0xc2fc00003d00780b */ /* 0x000fca0003f4e000 */
[----:B------:R-:W-:Y:S01]  /*4470*/  @!P5 FMUL R56, R56, 0.5 ;  /* 0x3f0000003838d820 */ /* 0x000fe20000400000 */
[----:B------:R-:W2:Y:S01]  /*4480*/  MUFU.EX2 R57, R57 ;  /* 0x0000003900397308 */ /* 0x000ea20000000800 */
[----:B---3--:R-:W-:Y:S01]  /*4490*/  @!P6 FMUL R53, R53, R53 ;  /* 0x000000353535e220 */ /* 0x008fe20000400000 */
[----:B------:R-:W-:-:S03]  /*44a0*/  FSETP.GEU.AND P6, PT, R60, -126, PT ;  /* 0xc2fc00003c00780b */ /* 0x000fc60003fce000 */
[----:B------:R-:W-:Y:S01]  /*44b0*/  FADD R7, R28, R53 ;  /* 0x000000351c077221 */ /* 0x000fe20000000000 */
[----:B------:R-:W-:Y:S01]  /*44c0*/  F2FP.BF16.F32.PACK_AB R28, R13, R28 ;  /* 0x0000001c0d1c723e */ /* 0x000fe200000010ff */
[----:B------:R-:W-:Y:S01]  /*44d0*/  @!P2 FMUL R61, R61, 0.5 ;  /* 0x3f0000003d3da820 */ /* 0x000fe20000400000 */
[----:B------:R-:W3:Y:S01]  /*44e0*/  MUFU.EX2 R56, R56 ;  /* 0x0000003800387308 */ /* 0x000ee20000000800 */
[----:B----4-:R-:W-:Y:S01]  /*44f0*/  @!P3 FMUL R52, R52, R52 ;  /* 0x000000343434b220 */ /* 0x010fe20000400000 */
[----:B------:R-:W-:Y:S02]  /*4500*/  FSETP.GEU.AND P3, PT, R65, -126, PT ;  /* 0xc2fc00004100780b */ /* 0x000fe40003f6e000 */
[----:B-1----:R-:W-:Y:S01]  /*4510*/  FMNMX R5, R5, R68, !PT ;  /* 0x0000004405057209 */ /* 0x002fe20007800000 */
[----:B------:R-:W-:Y:S02]  /*4520*/  FFMA R68, R81, UR11, -R97 ;  /* 0x0000000b51447c23 */ /* 0x000fe40008000861 */
[----:B------:R-:W-:Y:S01]  /*4530*/  @!P6 FMUL R60, R60, 0.5 ;  /* 0x3f0000003c3ce820 */ /* 0x000fe20000400000 */
[----:B------:R-:W1:Y:S01]  /*4540*/  MUFU.EX2 R61, R61 ;  /* 0x0000003d003d7308 */ /* 0x000e620000000800 */
[----:B--2---:R-:W-:Y:S01]  /*4550*/  @!P4 FMUL R57, R57, R57 ;  /* 0x000000393939c220 */ /* 0x004fe20000400000 */
[----:B------:R-:W-:-:S05]  /*4560*/  FSETP.GEU.AND P4, PT, R64, -126, PT ;  /* 0xc2fc00004000780b */ /* 0x000fca0003f8e000 */
[----:B------:R-:W-:Y:S01]  /*4570*/  @!P3 FMUL R65, R65, 0.5 ;  /* 0x3f0000004141b820 */ /* 0x000fe20000400000 */
[----:B------:R-:W2:Y:S01]  /*4580*/  MUFU.EX2 R60, R60 ;  /* 0x0000003c003c7308 */ /* 0x000ea20000000800 */
[----:B---3--:R-:W-:Y:S01]  /*4590*/  @!P5 FMUL R56, R56, R56 ;  /* 0x000000383838d220 */ /* 0x008fe20000400000 */
[----:B------:R-:W-:-:S05]  /*45a0*/  FSETP.GEU.AND P5, PT, R69, -126, PT ;  /* 0xc2fc00004500780b */ /* 0x000fca0003fae000 */
[----:B------:R-:W-:Y:S01]  /*45b0*/  @!P4 FMUL R64, R64, 0.5 ;  /* 0x3f0000004040c820 */ /* 0x000fe20000400000 */
[----:B------:R-:W3:Y:S01]  /*45c0*/  MUFU.EX2 R65, R65 ;  /* 0x0000004100417308 */ /* 0x000ee20000000800 */
[----:B-1----:R-:W-:Y:S01]  /*45d0*/  @!P2 FMUL R61, R61, R61 ;  /* 0x0000003d3d3da220 */ /* 0x002fe20000400000 */
[----:B------:R-:W-:-:S04]  /*45e0*/  FSETP.NEU.AND P2, PT, R5, -INF , PT ;  /* 0xff8000000500780b */ /* 0x000fc80003f4d000 */
[----:B------:R-:W-:Y:S01]  /*45f0*/  FSEL R76, R5, RZ, P2 ;  /* 0x000000ff054c7208 */ /* 0x000fe20001000000 */
[----:B------:R-:W-:Y:S01]  /*4600*/  @!P5 FMUL R69, R69, 0.5 ;  /* 0x3f0000004545d820 */ /* 0x000fe20000400000 */
[----:B------:R-:W1:Y:S01]  /*4610*/  MUFU.EX2 R64, R64 ;  /* 0x0000004000407308 */ /* 0x000e620000000800 */
[----:B--2---:R-:W-:Y:S01]  /*4620*/  @!P6 FMUL R60, R60, R60 ;  /* 0x0000003c3c3ce220 */ /* 0x004fe20000400000 */
[----:B------:R-:W-:Y:S01]  /*4630*/  FSETP.GEU.AND P6, PT, R68, -126, PT ;  /* 0xc2fc00004400780b */ /* 0x000fe20003fce000 */
[C---:B------:R-:W-:Y:S01]  /*4640*/  FMUL R25, R76.reuse, UR11 ;  /* 0x0000000b4c197c20 */ /* 0x040fe20008400000 */
[----:B------:R-:W-:Y:S01]  /*4650*/  FSETP.GEU.AND P2, PT, R73, -126, PT ;  /* 0xc2fc00004900780b */ /* 0x000fe20003f4e000 */
[----:B------:R-:W-:Y:S01]  /*4660*/  FADD R77, -R76, R3 ;  /* 0x000000034c4d7221 */ /* 0x000fe20000000100 */
[----:B------:R-:W-:Y:S01]  /*4670*/  FADD R3, R24, R45 ;  /* 0x0000002d18037221 */ /* 0x000fe20000000000 */
[--C-:B------:R-:W-:Y:S01]  /*4680*/  FFMA R30, R30, UR11, -R25.reuse ;  /* 0x0000000b1e1e7c23 */ /* 0x100fe20008000819 */
[----:B------:R-:W2:Y:S01]  /*4690*/  MUFU.EX2 R69, R69 ;  /* 0x0000004500457308 */ /* 0x000ea20000000800 */
[----:B---3--:R-:W-:Y:S01]  /*46a0*/  @!P3 FMUL R65, R65, R65 ;  /* 0x000000414141b220 */ /* 0x008fe20000400000 */
[----:B------:R-:W-:Y:S01]  /*46b0*/  FSETP.GEU.AND P3, PT, R72, -126, PT ;  /* 0xc2fc00004800780b */ /* 0x000fe20003f6e000 */
[--C-:B------:R-:W-:Y:S01]  /*46c0*/  FFMA R26, R26, UR11, -R25.reuse ;  /* 0x0000000b1a1a7c23 */ /* 0x100fe20008000819 */
[--C-:B------:R-:W-:Y:S01]  /*46d0*/  FFMA R27, R27, UR11, -R25.reuse ;  /* 0x0000000b1b1b7c23 */ /* 0x100fe20008000819 */
[--C-:B------:R-:W-:Y:S01]  /*46e0*/  FFMA R29, R31, UR11, -R25.reuse ;  /* 0x0000000b1f1d7c23 */ /* 0x100fe20008000819 */
[--C-:B------:R-:W-:Y:S01]  /*46f0*/  FFMA R34, R34, UR11, -R25.reuse ;  /* 0x0000000b22227c23 */ /* 0x100fe20008000819 */
[----:B------:R-:W-:Y:S01]  /*4700*/  @!P6 FMUL R68, R68, 0.5 ;  /* 0x3f0000004444e820 */ /* 0x000fe20000400000 */
[--C-:B------:R-:W-:Y:S01]  /*4710*/  FFMA R38, R38, UR11, -R25.reuse ;  /* 0x0000000b26267c23 */ /* 0x100fe20008000819 */
[----:B-1----:R-:W-:Y:S01]  /*4720*/  @!P4 FMUL R64, R64, R64 ;  /* 0x000000404040c220 */ /* 0x002fe20000400000 */
[----:B------:R-:W-:Y:S01]  /*4730*/  FSETP.GEU.AND P4, PT, R26, -126, PT ;  /* 0xc2fc00001a00780b */ /* 0x000fe20003f8e000 */
[----:B------:R-:W-:Y:S01]  /*4740*/  @!P2 FMUL R73, R73, 0.5 ;  /* 0x3f0000004949a820 */ /* 0x000fe20000400000 */
[--C-:B------:R-:W-:Y:S01]  /*4750*/  FFMA R42, R42, UR11, -R25.reuse ;  /* 0x0000000b2a2a7c23 */ /* 0x100fe20008000819 */
[----:B------:R-:W1:Y:S01]  /*4760*/  MUFU.EX2 R68, R68 ;  /* 0x0000004400447308 */ /* 0x000e620000000800 */
[--C-:B------:R-:W-:Y:S01]  /*4770*/  FFMA R59, R59, UR11, -R25.reuse ;  /* 0x0000000b3b3b7c23 */ /* 0x100fe20008000819 */
[----:B------:R-:W-:Y:S01]  /*4780*/  @!P3 FMUL R72, R72, 0.5 ;  /* 0x3f0000004848b820 */ /* 0x000fe20000400000 */
[--C-:B------:R-:W-:Y:S01]  /*4790*/  FFMA R63, R63, UR11, -R25.reuse ;  /* 0x0000000b3f3f7c23 */ /* 0x100fe20008000819 */
[----:B--2---:R-:W-:Y:S01]  /*47a0*/  @!P5 FMUL R69, R69, R69 ;  /* 0x000000454545d220 */ /* 0x004fe20000400000 */
[----:B------:R-:W-:Y:S01]  /*47b0*/  FSETP.GEU.AND P5, PT, R27, -126, PT ;  /* 0xc2fc00001b00780b */ /* 0x000fe20003fae000 */
[--C-:B------:R-:W-:Y:S01]  /*47c0*/  FFMA R67, R67, UR11, -R25.reuse ;  /* 0x0000000b43437c23 */ /* 0x100fe20008000819 */
[--C-:B------:R-:W-:Y:S01]  /*47d0*/  FFMA R75, R75, UR11, -R25.reuse ;  /* 0x0000000b4b4b7c23 */ /* 0x100fe20008000819 */
[----:B------:R-:W2:Y:S01]  /*47e0*/  MUFU.EX2 R72, R72 ;  /* 0x0000004800487308 */ /* 0x000ea20000000800 */
[--C-:B------:R-:W-:Y:S01]  /*47f0*/  FFMA R82, R82, UR11, -R25.reuse ;  /* 0x0000000b52527c23 */ /* 0x100fe20008000819 */
[----:B------:R-:W-:Y:S01]  /*4800*/  @!P4 FMUL R26, R26, 0.5 ;  /* 0x3f0000001a1ac820 */ /* 0x000fe20000400000 */
[--C-:B------:R-:W-:Y:S01]  /*4810*/  FFMA R71, R71, UR11, -R25.reuse ;  /* 0x0000000b47477c23 */ /* 0x100fe20008000819 */
[--C-:B------:R-:W-:Y:S01]  /*4820*/  FFMA R83, R83, UR11, -R25.reuse ;  /* 0x0000000b53537c23 */ /* 0x100fe20008000819 */
[--C-:B------:R-:W-:Y:S01]  /*4830*/  FFMA R79, R79, UR11, -R25.reuse ;  /* 0x0000000b4f4f7c23 */ /* 0x100fe20008000819 */
[--C-:B------:R-:W-:Y:S01]  /*4840*/  FFMA R86, R86, UR11, -R25.reuse ;  /* 0x0000000b56567c23 */ /* 0x100fe20008000819 */
[----:B------:R-:W-:Y:S01]  /*4850*/  FFMA R87, R87, UR11, -R25 ;  /* 0x0000000b57577c23 */ /* 0x000fe20008000819 */
[----:B------:R-:W3:Y:S01]  /*4860*/  MUFU.EX2 R73, R73 ;  /* 0x0000004900497308 */ /* 0x000ee20000000800 */
[----:B-1----:R-:W-:Y:S01]  /*4870*/  @!P6 FMUL R68, R68, R68 ;  /* 0x000000444444e220 */ /* 0x002fe20000400000 */
[----:B------:R-:W-:Y:S01]  /*4880*/  FSETP.GEU.AND P6, PT, R30, -126, PT ;  /* 0xc2fc00001e00780b */ /* 0x000fe20003fce000 */
[----:B------:R-:W-:Y:S01]  /*4890*/  @!P5 FMUL R27, R27, 0.5 ;  /* 0x3f0000001b1bd820 */ /* 0x000fe20000400000 */
[----:B------:R-:W-:Y:S01]  /*48a0*/  FMUL R77, R77, UR11 ;  /* 0x0000000b4d4d7c20 */ /* 0x000fe20008400000 */
[----:B------:R-:W-:-:S03]  /*48b0*/  F2FP.BF16.F32.PACK_AB R24, R9, R24 ;  /* 0x000000180918723e */ /* 0x000fc600000010ff */
[----:B------:R1:W4:Y:S01]  /*48c0*/  MUFU.EX2 R33, R26 ;  /* 0x0000001a00217308 */ /* 0x0003220000000800 */
[----:B--2---:R-:W-:Y:S01]  /*48d0*/  @!P3 FMUL R72, R72, R72 ;  /* 0x000000484848b220 */ /* 0x004fe20000400000 */
[----:B------:R-:W-:-:S05]  /*48e0*/  FSETP.GEU.AND P3, PT, R34, -126, PT ;  /* 0xc2fc00002200780b */ /* 0x000fca0003f6e000 */
[----:B------:R-:W-:Y:S01]  /*48f0*/  @!P6 FMUL R30, R30, 0.5 ;  /* 0x3f0000001e1ee820 */ /* 0x000fe20000400000 */
[----:B------:R2:W5:Y:S01]  /*4900*/  MUFU.EX2 R80, R27 ;  /* 0x0000001b00507308 */ /* 0x0005620000000800 */
[----:B-1----:R-:W-:Y:S01]  /*4910*/  FFMA R26, R35, UR11, -R25 ;  /* 0x0000000b231a7c23 */ /* 0x002fe20008000819 */
[----:B---3--:R-:W-:Y:S01]  /*4920*/  @!P2 FMUL R73, R73, R73 ;  /* 0x000000494949a220 */ /* 0x008fe20000400000 */
[----:B------:R-:W-:-:S04]  /*4930*/  FSETP.GEU.AND P2, PT, R29, -126, PT ;  /* 0xc2fc00001d00780b */ /* 0x000fc80003f4e000 */
[----:B------:R-:W-:Y:S01]  /*4940*/  @!P3 FMUL R34, R34, 0.5 ;  /* 0x3f0000002222b820 */ /* 0x000fe20000400000 */
[----:B------:R1:W3:Y:S01]  /*4950*/  MUFU.EX2 R31, R30 ;  /* 0x0000001e001f7308 */ /* 0x0002e20000000800 */
[----:B--2---:R-:W-:Y:S01]  /*4960*/  FFMA R27, R39, UR11, -R25 ;  /* 0x0000000b271b7c23 */ /* 0x004fe20008000819 */
[----:B----4-:R-:W-:Y:S01]  /*4970*/  @!P4 FMUL R33, R33, R33 ;  /* 0x000000212121c220 */ /* 0x010fe20000400000 */
[----:B------:R-:W-:-:S05]  /*4980*/  FSETP.GEU.AND P4, PT, R26, -126, PT ;  /* 0xc2fc00001a00780b */ /* 0x000fca0003f8e000 */
[----:B------:R2:W4:Y:S01]  /*4990*/  MUFU.EX2 R35, R34 ;  /* 0x0000002200237308 */ /* 0x0005220000000800 */
[----:B-----5:R-:W-:Y:S01]  /*49a0*/  @!P5 FMUL R80, R80, R80 ;  /* 0x000000505050d220 */ /* 0x020fe20000400000 */
[----:B------:R-:W-:Y:S01]  /*49b0*/  FSETP.GEU.AND P5, PT, R38, -126, PT ;  /* 0xc2fc00002600780b */ /* 0x000fe20003fae000 */
[----:B------:R-:W-:Y:S01]  /*49c0*/  @!P2 FMUL R29, R29, 0.5 ;  /* 0x3f0000001d1da820 */ /* 0x000fe20000400000 */
[----:B-1----:R-:W-:-:S04]  /*49d0*/  FFMA R30, R47, UR11, -R25 ;  /* 0x0000000b2f1e7c23 */ /* 0x002fc80008000819 */
[----:B------:R-:W-:Y:S01]  /*49e0*/  @!P4 FMUL R26, R26, 0.5 ;  /* 0x3f0000001a1ac820 */ /* 0x000fe20000400000 */
[----:B---3--:R-:W-:Y:S01]  /*49f0*/  @!P6 FMUL R31, R31, R31 ;  /* 0x0000001f1f1fe220 */ /* 0x008fe20000400000 */
[----:B------:R-:W-:Y:S01]  /*4a00*/  FSETP.GEU.AND P6, PT, R27, -126, PT ;  /* 0xc2fc00001b00780b */ /* 0x000fe20003fce000 */
[----:B------:R1:W3:Y:S01]  /*4a10*/  MUFU.EX2 R84, R29 ;  /* 0x0000001d00547308 */ /* 0x0002e20000000800 */
[----:B--2---:R-:W-:-:S03]  /*4a20*/  FFMA R34, R51, UR11, -R25 ;  /* 0x0000000b33227c23 */ /* 0x004fc60008000819 */
[----:B------:R-:W-:Y:S01]  /*4a30*/  @!P5 FMUL R38, R38, 0.5 ;  /* 0x3f0000002626d820 */ /* 0x000fe20000400000 */
[----:B----4-:R-:W-:-:S03]  /*4a40*/  @!P3 FMUL R35, R35, R35 ;  /* 0x000000232323b220 */ /* 0x010fc60000400000 */
[----:B------:R2:W4:Y:S01]  /*4a50*/  MUFU.EX2 R98, R26 ;  /* 0x0000001a00627308 */ /* 0x0005220000000800 */
[----:B-1----:R-:W-:-:S03]  /*4a60*/  FFMA R29, R43, UR11, -R25 ;  /* 0x0000000b2b1d7c23 */ /* 0x002fc60008000819 */
[----:B------:R-:W-:Y:S02]  /*4a70*/  @!P6 FMUL R27, R27, 0.5 ;  /* 0x3f0000001b1be820 */ /* 0x000fe40000400000 */
[----:B------:R-:W-:Y:S02]  /*4a80*/  FSETP.GEU.AND P3, PT, R29, -126, PT ;  /* 0xc2fc00001d00780b */ /* 0x000fe40003f6e000 */
[----:B------:R1:W5:Y:S01]  /*4a90*/  MUFU.EX2 R100, R27 ;  /* 0x0000001b00647308 */ /* 0x0003620000000800 */
[----:B--2---:R-:W-:Y:S01]  /*4aa0*/  FFMA R26, R46, UR11, -R25 ;  /* 0x0000000b2e1a7c23 */ /* 0x004fe20008000819 */
[----:B---3--:R-:W-:Y:S01]  /*4ab0*/  @!P2 FMUL R84, R84, R84 ;  /* 0x000000545454a220 */ /* 0x008fe20000400000 */
[----:B------:R-:W-:-:S05]  /*4ac0*/  FSETP.GEU.AND P2, PT, R42, -126, PT ;  /* 0xc2fc00002a00780b */ /* 0x000fca0003f4e000 */
[----:B------:R-:W2:Y:S01]  /*4ad0*/  MUFU.EX2 R39, R38 ;  /* 0x0000002600277308 */ /* 0x000ea20000000800 */
[----:B-1----:R-:W-:Y:S01]  /*4ae0*/  FFMA R27, R50, UR11, -R25 ;  /* 0x0000000b321b7c23 */ /* 0x002fe20008000819 */
[----:B----4-:R-:W-:Y:S01]  /*4af0*/  @!P4 FMUL R98, R98, R98 ;  /* 0x000000626262c220 */ /* 0x010fe20000400000 */
[----:B------:R-:W-:Y:S01]  /*4b00*/  @!P3 FMUL R29, R29, 0.5 ;  /* 0x3f0000001d1db820 */ /* 0x000fe20000400000 */
[----:B------:R-:W-:-:S04]  /*4b10*/  FSETP.GEU.AND P4, PT, R26, -126, PT ;  /* 0xc2fc00001a00780b */ /* 0x000fc80003f8e000 */
[----:B------:R1:W3:Y:S01]  /*4b20*/  MUFU.EX2 R46, R29 ;  /* 0x0000001d002e7308 */ /* 0x0002e20000000800 */
[----:B-----5:R-:W-:Y:S01]  /*4b30*/  @!P6 FMUL R100, R100, R100 ;  /* 0x000000646464e220 */ /* 0x020fe20000400000 */
[----:B------:R-:W-:Y:S01]  /*4b40*/  FSETP.GEU.AND P6, PT, R27, -126, PT ;  /* 0xc2fc00001b00780b */ /* 0x000fe20003fce000 */
[----:B------:R-:W-:-:S05]  /*4b50*/  @!P2 FMUL R42, R42, 0.5 ;  /* 0x3f0000002a2aa820 */ /* 0x000fca0000400000 */
        /* <DEDUP_REMOVED lines=10> */
[----:B------:R3:W5:Y:S01]  /*4c00*/  MUFU.EX2 R51, R27 ;  /* 0x0000001b00337308 */ /* 0x0007620000000800 */
[----:B-1----:R-:W-:Y:S01]  /*4c10*/  FFMA R26, R55, UR11, -R25 ;  /* 0x0000000b371a7c23 */ /* 0x002fe20008000819 */
[----:B----4-:R-:W-:Y:S01]  /*4c20*/  @!P2 FMUL R43, R43, R43 ;  /* 0x0000002b2b2ba220 */ /* 0x010fe20000400000 */
[----:B------:R-:W-:-:S04]  /*4c30*/  FSETP.GEU.AND P2, PT, R34, -126, PT ;  /* 0xc2fc00002200780b */ /* 0x000fc80003f4e000 */
[----:B------:R-:W-:Y:S01]  /*4c40*/  @!P3 FMUL R29, R29, 0.5 ;  /* 0x3f0000001d1db820 */ /* 0x000fe20000400000 */
[----:B------:R1:W4:Y:S01]  /*4c50*/  MUFU.EX2 R50, R30 ;  /* 0x0000001e00327308 */ /* 0x0003220000000800 */
[----:B--2---:R-:W-:Y:S01]  /*4c60*/  @!P4 FMUL R47, R47, R47 ;  /* 0x0000002f2f2fc220 */ /* 0x004fe20000400000 */
[----:B------:R-:W-:Y:S01]  /*4c70*/  FSETP.GEU.AND P4, PT, R26, -126, PT ;  /* 0xc2fc00001a00780b */ /* 0x000fe20003f8e000 */
[----:B---3--:R-:W-:-:S05]  /*4c80*/  FFMA R27, R62, UR11, -R25 ;  /* 0x0000000b3e1b7c23 */ /* 0x008fca0008000819 */
[----:B------:R2:W3:Y:S01]  /*4c90*/  MUFU.EX2 R55, R29 ;  /* 0x0000001d00377308 */ /* 0x0004e20000000800 */
[----:B-1----:R-:W-:Y:S01]  /*4ca0*/  FFMA R30, R58, UR11, -R25 ;  /* 0x0000000b3a1e7c23 */ /* 0x002fe20008000819 */
[----:B-----5:R-:W-:Y:S01]  /*4cb0*/  @!P6 FMUL R51, R51, R51 ;  /* 0x000000333333e220 */ /* 0x020fe20000400000 */
[----:B------:R-:W-:Y:S01]  /*4cc0*/  FSETP.GEU.AND P6, PT, R59, -126, PT ;  /* 0xc2fc00003b00780b */ /* 0x000fe20003fce000 */
[----:B------:R-:W-:-:S03]  /*4cd0*/  @!P2 FMUL R34, R34, 0.5 ;  /* 0x3f0000002222a820 */ /* 0x000fc60000400000 */
[----:B------:R-:W-:Y:S01]  /*4ce0*/  @!P4 FMUL R26, R26, 0.5 ;  /* 0x3f0000001a1ac820 */ /* 0x000fe20000400000 */
[----:B------:R1:W5:Y:S01]  /*4cf0*/  MUFU.EX2 R54, R34 ;  /* 0x0000002200367308 */ /* 0x0003620000000800 */
[----:B----4-:R-:W-:Y:S01]  /*4d00*/  @!P5 FMUL R50, R50, R50 ;  /* 0x000000323232d220 */ /* 0x010fe20000400000 */
[----:B------:R-:W-:Y:S01]  /*4d10*/  FSETP.GEU.AND P5, PT, R30, -126, PT ;  /* 0xc2fc00001e00780b */ /* 0x000fe20003fae000 */
[----:B--2---:R-:W-:-:S05]  /*4d20*/  FFMA R29, R70, UR11, -R25 ;  /* 0x0000000b461d7c23 */ /* 0x004fca0008000819 */
[----:B------:R-:W-:Y:S01]  /*4d30*/  @!P6 FMUL R59, R59, 0.5 ;  /* 0x3f0000003b3be820 */ /* 0x000fe20000400000 */
[----:B------:R2:W4:Y:S01]  /*4d40*/  MUFU.EX2 R58, R26 ;  /* 0x0000001a003a7308 */ /* 0x0005220000000800 */
[----:B---3--:R-:W-:Y:S01]  /*4d50*/  @!P3 FMUL R55, R55, R55 ;  /* 0x000000373737b220 */ /* 0x008fe20000400000 */
[----:B------:R-:W-:Y:S01]  /*4d60*/  FSETP.GEU.AND P3, PT, R63, -126, PT ;  /* 0xc2fc00003f00780b */ /* 0x000fe20003f6e000 */
[----:B-1----:R-:W-:-:S03]  /*4d70*/  FADD R34, R37, R68 ;  /* 0x0000004425227221 */ /* 0x002fc60000000000 */
[----:B------:R-:W-:Y:S02]  /*4d80*/  @!P5 FMUL R30, R30, 0.5 ;  /* 0x3f0000001e1ed820 */ /* 0x000fe40000400000 */
[----:B------:R-:W1:Y:S01]  /*4d90*/  MUFU.EX2 R59, R59 ;  /* 0x0000003b003b7308 */ /* 0x000e620000000800 */
[----:B--2---:R-:W-:Y:S01]  /*4da0*/  FFMA R26, R66, UR11, -R25 ;  /* 0x0000000b421a7c23 */ /* 0x004fe20008000819 */
[----:B-----5:R-:W-:Y:S01]  /*4db0*/  @!P2 FMUL R54, R54, R54 ;  /* 0x000000363636a220 */ /* 0x020fe20000400000 */
[----:B------:R-:W-:-:S04]  /*4dc0*/  FSETP.GEU.AND P2, PT, R27, -126, PT ;  /* 0xc2fc00001b00780b */ /* 0x000fc80003f4e000 */
[----:B------:R-:W-:Y:S01]  /*4dd0*/  @!P3 FMUL R63, R63, 0.5 ;  /* 0x3f0000003f3fb820 */ /* 0x000fe20000400000 */
[----:B------:R2:W3:Y:S01]  /*4de0*/  MUFU.EX2 R62, R30 ;  /* 0x0000001e003e7308 */ /* 0x0004e20000000800 */
[----:B----4-:R-:W-:Y:S01]  /*4df0*/  @!P4 FMUL R58, R58, R58 ;  /* 0x0000003a3a3ac220 */ /* 0x010fe20000400000 */
[----:B------:R-:W-:-:S06]  /*4e00*/  FSETP.GEU.AND P4, PT, R26, -126, PT ;  /* 0xc2fc00001a00780b */ /* 0x000fcc0003f8e000 */
[----:B------:R-:W4:Y:S01]  /*4e10*/  MUFU.EX2 R63, R63 ;  /* 0x0000003f003f7308 */ /* 0x000f220000000800 */
[----:B-1----:R-:W-:Y:S01]  /*4e20*/  @!P6 FMUL R59, R59, R59 ;  /* 0x0000003b3b3be220 */ /* 0x002fe20000400000 */
[----:B------:R-:W-:Y:S01]  /*4e30*/  FSETP.GEU.AND P6, PT, R29, -126, PT ;  /* 0xc2fc00001d00780b */ /* 0x000fe20003fce000 */
[----:B------:R-:W-:Y:S01]  /*4e40*/  @!P2 FMUL R27, R27, 0.5 ;  /* 0x3f0000001b1ba820 */ /* 0x000fe20000400000 */
[----:B--2---:R-:W-:-:S03]  /*4e50*/  FFMA R30, R78, UR11, -R25 ;  /* 0x0000000b4e1e7c23 */ /* 0x004fc60008000819 */
        /* <DEDUP_REMOVED lines=8> */
[----:B------:R-:W-:-:S03]  /*4ee0*/  FADD R25, R13, R52 ;  /* 0x000000340d197221 */ /* 0x000fc60000000000 */
[----:B------:R-:W-:Y:S01]  /*4ef0*/  FSETP.GEU.AND P3, PT, R27, -126, PT ;  /* 0xc2fc00001b00780b */ /* 0x000fe20003f6e000 */
[----:B------:R-:W-:Y:S01]  /*4f00*/  @!P5 FMUL R67, R67, 0.5 ;  /* 0x3f0000004343d820 */ /* 0x000fe20000400000 */
[----:B------:R-:W1:Y:S01]  /*4f10*/  MUFU.EX2 R74, R29 ;  /* 0x0000001d004a7308 */ /* 0x000e620000000800 */
[----:B--2---:R-:W-:Y:S01]  /*4f20*/  @!P2 FMUL R66, R66, R66 ;  /* 0x000000424242a220 */ /* 0x004fe20000400000 */
[----:B------:R-:W-:Y:S01]  /*4f30*/  FSETP.GEU.AND P2, PT, R71, -126, PT ;  /* 0xc2fc00004700780b */ /* 0x000fe20003f4e000 */
[----:B---3--:R-:W-:Y:S01]  /*4f40*/  FADD R26, R32, R61 ;  /* 0x0000003d201a7221 */ /* 0x008fe20000000000 */
[----:B------:R-:W-:Y:S01]  /*4f50*/  FADD R34, R25, R34 ;  /* 0x0000002219227221 */ /* 0x000fe20000000000 */
[----:B------:R-:W-:-:S03]  /*4f60*/  F2FP.BF16.F32.PACK_AB R32, R21, R32 ;  /* 0x000000201520723e */ /* 0x000fc600000010ff */
[----:B------:R-:W2:Y:S01]  /*4f70*/  MUFU.EX2 R67, R67 ;  /* 0x0000004300437308 */ /* 0x000ea20000000800 */
[----:B-----5:R-:W-:Y:S01]  /*4f80*/  @!P4 FMUL R70, R70, R70 ;  /* 0x000000464646c220 */ /* 0x020fe20000400000 */
        /* <DEDUP_REMOVED lines=9> */
[----:B--2---:R-:W-:Y:S01]  /*5020*/  @!P5 FMUL R67, R67, R67 ;  /* 0x000000434343d220 */ /* 0x004fe20000400000 */
[----:B------:R-:W-:Y:S01]  /*5030*/  FSETP.GEU.AND P5, PT, R30, -126, PT ;  /* 0xc2fc00001e00780b */ /* 0x000fe20003fae000 */
[----:B---3--:R-:W-:Y:S01]  /*5040*/  FADD R27, R3, R26 ;  /* 0x0000001a031b7221 */ /* 0x008fe20000000000 */
[----:B------:R-:W-:Y:S01]  /*5050*/  FADD R3, R9, R44 ;  /* 0x0000002c09037221 */ /* 0x000fe20000000000 */
        /* <DEDUP_REMOVED lines=10> */
[----:B------:R-:W3:Y:S01]  /*5100*/  MUFU.EX2 R82, R82 ;  /* 0x0000005200527308 */ /* 0x000ee20000000800 */
[----:B-1----:R-:W-:Y:S01]  /*5110*/  @!P2 FMUL R71, R71, R71 ;  /* 0x000000474747a220 */ /* 0x002fe20000400000 */
[----:B------:R-:W-:Y:S01]  /*5120*/  FSETP.GEU.AND P2, PT, R77, -126, PT ;  /* 0xc2fc00004d00780b */ /* 0x000fe20003f4e000 */
[----:B------:R-:W-:Y:S01]  /*5130*/  FADD R25, R3, R26 ;  /* 0x0000001a03197221 */ /* 0x000fe20000000000 */
[----:B------:R-:W-:Y:S01]  /*5140*/  FADD R3, R11, R48 ;  /* 0x000000300b037221 */ /* 0x000fe20000000000 */
[----:B------:R-:W-:Y:S01]  /*5150*/  FADD R26, R23, R64 ;  /* 0x00000040171a7221 */ /* 0x000fe20000000000 */
[----:B------:R-:W-:Y:S01]  /*5160*/  FADD R29, R29, R34 ;  /* 0x000000221d1d7221 */ /* 0x000fe20000000000 */
[----:B------:R-:W-:Y:S01]  /*5170*/  @!P3 FMUL R83, R83, 0.5 ;  /* 0x3f0000005353b820 */ /* 0x000fe20000400000 */
[----:B------:R1:W4:Y:S01]  /*5180*/  MUFU.EX2 R76, R30 ;  /* 0x0000001e004c7308 */ /* 0x0003220000000800 */
[----:B--2---:R-:W-:Y:S01]  /*5190*/  @!P4 FMUL R75, R75, R75 ;  /* 0x0000004b4b4bc220 */ /* 0x004fe20000400000 */
[----:B------:R-:W-:Y:S01]  /*51a0*/  FSETP.GEU.AND P4, PT, R79, -126, PT ;  /* 0xc2fc00004f00780b */ /* 0x000fe20003f8e000 */
[----:B------:R-:W-:Y:S01]  /*51b0*/  FADD R26, R3, R26 ;  /* 0x0000001a031a7221 */ /* 0x000fe20000000000 */
[----:B------:R-:W-:Y:S01]  /*51c0*/  FADD R3, R33, R62 ;  /* 0x0000003e21037221 */ /* 0x000fe20000000000 */
[----:B------:R-:W-:Y:S01]  /*51d0*/  FADD R85, R46, R75 ;  /* 0x0000004b2e557221 */ /* 0x000fe20000000000 */
[----:B------:R-:W-:Y:S01]  /*51e0*/  F2FP.BF16.F32.PACK_AB R34, R23, R20 ;  /* 0x000000141722723e */ /* 0x000fe200000010ff */
[----:B------:R-:W-:Y:S01]  /*51f0*/  @!P2 FMUL R77, R77, 0.5 ;  /* 0x3f0000004d4da820 */ /* 0x000fe20000400000 */
[----:B------:R-:W2:Y:S01]  /*5200*/  MUFU.EX2 R83, R83 ;  /* 0x0000005300537308 */ /* 0x000ea20000000800 */
[----:B---3--:R-:W-:Y:S01]  /*5210*/  @!P6 FMUL R82, R82, R82 ;  /* 0x000000525252e220 */ /* 0x008fe20000400000 */
[----:B------:R-:W-:Y:S01]  /*5220*/  FSETP.GEU.AND P6, PT, R87, -126, PT ;  /* 0xc2fc00005700780b */ /* 0x000fe20003fce000 */
[----:B-1----:R-:W-:Y:S01]  /*5230*/  FADD R30, R36, R69 ;  /* 0x00000045241e7221 */ /* 0x002fe20000000000 */
[----:B------:R-:W-:Y:S01]  /*5240*/  FADD R99, R3, R102 ;  /* 0x0000006603637221 */ /* 0x000fe20000000000 */
[----:B------:R-:W-:Y:S01]  /*5250*/  FADD R104, R51, R82 ;  /* 0x0000005233687221 */ /* 0x000fe20000000000 */
[----:B------:R-:W-:Y:S01]  /*5260*/  FADD R3, R31, R66 ;  /* 0x000000421f037221 */ /* 0x000fe20000000000 */
[----:B------:R-:W-:Y:S01]  /*5270*/  @!P4 FMUL R79, R79, 0.5 ;  /* 0x3f0000004f4fc820 */ /* 0x000fe20000400000 */
[----:B------:R-:W-:Y:S01]  /*5280*/  FADD R38, R7, R30 ;  /* 0x0000001e07267221 */ /* 0x000fe20000000000 */
[----:B----4-:R-:W-:Y:S01]  /*5290*/  @!P5 FMUL R76, R76, R76 ;  /* 0x0000004c4c4cd220 */ /* 0x010fe20000400000 */
[----:B------:R-:W-:Y:S01]  /*52a0*/  FSETP.GEU.AND P5, PT, R86, -126, PT ;  /* 0xc2fc00005600780b */ /* 0x000fe20003fae000 */
[----:B------:R-:W-:Y:S01]  /*52b0*/  FADD R7, R8, R57 ;  /* 0x0000003908077221 */ /* 0x000fe20000000000 */
[----:B------:R-:W-:Y:S01]  /*52c0*/  FADD R30, R40, R73 ;  /* 0x00000049281e7221 */ /* 0x000fe20000000000 */
[----:B------:R-:W1:Y:S01]  /*52d0*/  MUFU.EX2 R79, R79 ;  /* 0x0000004f004f7308 */ /* 0x000e620000000800 */
[----:B------:R-:W-:Y:S01]  /*52e0*/  FADD R106, R81, R104 ;  /* 0x00000068516a7221 */ /* 0x000fe20000000000 */
[----:B------:R-:W-:Y:S01]  /*52f0*/  @!P6 FMUL R87, R87, 0.5 ;  /* 0x3f0000005757e820 */ /* 0x000fe20000400000 */
[----:B------:R-:W-:Y:S01]  /*5300*/  FADD R42, R7, R30 ;  /* 0x0000001e072a7221 */ /* 0x000fe20000000000 */
[----:B--2---:R-:W-:Y:S01]  /*5310*/  @!P3 FMUL R83, R83, R83 ;  /* 0x000000535353b220 */ /* 0x004fe20000400000 */
[----:B------:R-:W-:Y:S01]  /*5320*/  FSETP.GEU.AND P3, PT, R10, -126, PT ;  /* 0xc2fc00000a00780b */ /* 0x000fe20003f6e000 */
[----:B------:R-:W-:Y:S01]  /*5330*/  FADD R7, R15, R56 ;  /* 0x000000380f077221 */ /* 0x000fe20000000000 */
[----:B------:R-:W-:Y:S01]  /*5340*/  FADD R30, R41, R72 ;  /* 0x00000048291e7221 */ /* 0x000fe20000000000 */
[----:B------:R-:W2:Y:S01]  /*5350*/  MUFU.EX2 R87, R87 ;  /* 0x0000005700577308 */ /* 0x000ea20000000800 */
[----:B------:R-:W-:Y:S01]  /*5360*/  FADD R102, R47, R76 ;  /* 0x0000004c2f667221 */ /* 0x000fe20000000000 */
[----:B------:R-:W-:Y:S01]  /*5370*/  @!P5 FMUL R86, R86, 0.5 ;  /* 0x3f0000005656d820 */ /* 0x000fe20000400000 */
[----:B------:R-:W-:Y:S01]  /*5380*/  FADD R7, R7, R30 ;  /* 0x0000001e07077221 */ /* 0x000fe20000000000 */
[----:B------:R-:W-:Y:S01]  /*5390*/  FADD R30, R80, R59 ;  /* 0x0000003b501e7221 */ /* 0x000fe20000000000 */
[----:B------:R-:W-:Y:S01]  /*53a0*/  FADD R81, R54, R83 ;  /* 0x0000005336517221 */ /* 0x000fe20000000000 */
[----:B------:R-:W-:Y:S01]  /*53b0*/  FADD R103, R3, R102 ;  /* 0x0000006603677221 */ /* 0x000fe20000000000 */
[----:B------:R-:W-:Y:S01]  /*53c0*/  FADD R27, R27, R38 ;  /* 0x000000261b1b7221 */ /* 0x000fe20000000000 */
[----:B------:R-:W3:Y:S01]  /*53d0*/  MUFU.EX2 R86, R86 ;  /* 0x0000005600567308 */ /* 0x000ee20000000800 */
[----:B------:R-:W-:Y:S01]  /*53e0*/  FADD R101, R30, R85 ;  /* 0x000000551e657221 */ /* 0x000fe20000000000 */
[----:B------:R-:W-:Y:S01]  /*53f0*/  @!P3 FMUL R10, R10, 0.5 ;  /* 0x3f0000000a0ab820 */ /* 0x000fe20000400000 */
[----:B------:R-:W-:Y:S01]  /*5400*/  FADD R30, R98, R67 ;  /* 0x00000043621e7221 */ /* 0x000fe20000000000 */
[----:B-1----:R-:W-:Y:S01]  /*5410*/  @!P4 FMUL R79, R79, R79 ;  /* 0x0000004f4f4fc220 */ /* 0x002fe20000400000 */
[----:B------:R-:W-:Y:S01]  /*5420*/  FADD R85, R100, R71 ;  /* 0x0000004764557221 */ /* 0x000fe20000000000 */
[----:B------:R-:W-:Y:S01]  /*5430*/  FADD R42, R25, R42 ;  /* 0x0000002a192a7221 */ /* 0x000fe20000000000 */
[----:B------:R-:W-:Y:S01]  /*5440*/  FADD R108, R30, R81 ;  /* 0x000000511e6c7221 */ /* 0x000fe20000000000 */
[----:B------:R-:W1:Y:S01]  /*5450*/  MUFU.EX2 R3, R10 ;  /* 0x0000000a00037308 */ /* 0x000e620000000800 */
[----:B--2---:R-:W-:Y:S01]  /*5460*/  @!P6 FMUL R87, R87, R87 ;  /* 0x000000575757e220 */ /* 0x004fe20000400000 */
[----:B------:R-:W-:Y:S01]  /*5470*/  FADD R81, R39, R74 ;  /* 0x0000004a27517221 */ /* 0x000fe20000000000 */
[----:B------:R-:W-:Y:S01]  /*5480*/  FADD R30, R84, R63 ;  /* 0x0000003f541e7221 */ /* 0x000fe20000000000 */
[----:B------:R-:W-:Y:S01]  /*5490*/  FADD R97, R50, R79 ;  /* 0x0000004f32617221 */ /* 0x000fe20000000000 */
[----:B------:R-:W-:Y:S01]  /*54a0*/  FADD R104, R58, R87 ;  /* 0x000000573a687221 */ /* 0x000fe20000000000 */
[----:B------:R-:W-:Y:S01]  /*54b0*/  FADD R26, R26, R7 ;  /* 0x000000071a1a7221 */ /* 0x000fe20000000000 */
[----:B------:R-:W-:Y:S01]  /*54c0*/  FADD R99, R99, R106 ;  /* 0x0000006a63637221 */ /* 0x000fe20000000000 */
[----:B------:R-:W2:Y:S01]  /*54d0*/  MUFU.EX2 R77, R77 ;  /* 0x0000004d004d7308 */ /* 0x000ea20000000800 */
[----:B---3--:R-:W-:Y:S01]  /*54e0*/  @!P5 FMUL R86, R86, R86 ;  /* 0x000000565656d220 */ /* 0x008fe20000400000 */
[----:B------:R-:W-:Y:S01]  /*54f0*/  FADD R30, R30, R97 ;  /* 0x000000611e1e7221 */ /* 0x000fe20000000000 */
[----:B------:R-:W-:Y:S01]  /*5500*/  FADD R85, R85, R104 ;  /* 0x0000006855557221 */ /* 0x000fe20000000000 */
[----:B------:R-:W-:Y:S01]  /*5510*/  FADD R101, R101, R108 ;  /* 0x0000006c65657221 */ /* 0x000fe20000000000 */
[----:B------:R-:W-:Y:S01]  /*5520*/  FADD R102, R55, R86 ;  /* 0x0000005637667221 */ /* 0x000fe20000000000 */
[----:B------:R-:W-:Y:S01]  /*5530*/  FADD R26, R29, R26 ;  /* 0x0000001a1d1a7221 */ /* 0x000fe20000000000 */
[----:B------:R-:W-:Y:S01]  /*5540*/  FADD R30, R30, R85 ;  /* 0x000000551e1e7221 */ /* 0x000fe20000000000 */
[----:B------:R-:W-:Y:S01]  /*5550*/  FADD R27, R27, R42 ;  /* 0x0000002a1b1b7221 */ /* 0x000fe20000000000 */
[----:B------:R-:W-:Y:S01]  /*5560*/  FADD R102, R81, R102 ;  /* 0x0000006651667221 */ /* 0x000fe20000000000 */
[----:B------:R-:W-:Y:S01]  /*5570*/  SHF.L.U32 R7, R22, 0x1f, RZ ;  /* 0x0000001f16077819 */ /* 0x000fe200000006ff */
[----:B------:R-:W-:Y:S01]  /*5580*/  FADD R30, R101, R30 ;  /* 0x0000001e651e7221 */ /* 0x000fe20000000000 */
[----:B------:R-:W-:Y:S01]  /*5590*/  FADD R26, R27, R26 ;  /* 0x0000001a1b1a7221 */ /* 0x000fe20000000000 */
[----:B------:R-:W-:Y:S01]  /*55a0*/  FADD R102, R103, R102 ;  /* 0x0000006667667221 */ /* 0x000fe20000000000 */
[----:B-1----:R-:W-:Y:S01]  /*55b0*/  @!P3 FMUL R3, R3, R3 ;  /* 0x000000030303b220 */ /* 0x002fe20000400000 */
[----:B------:R-:W-:-:S02]  /*55c0*/  F2FP.BF16.F32.PACK_AB R38, R41, R40 ;  /* 0x000000282926723e */ /* 0x000fc400000010ff */
[----:B------:R-:W-:Y:S01]  /*55d0*/  FADD R99, R99, R102 ;  /* 0x0000006663637221 */ /* 0x000fe20000000000 */
[----:B--2---:R-:W-:Y:S01]  /*55e0*/  @!P2 FMUL R77, R77, R77 ;  /* 0x0000004d4d4da220 */ /* 0x004fe20000400000 */
[----:B------:R1:W2:Y:S01]  /*55f0*/  SYNCS.PHASECHK.TRANS64.TRYWAIT P2, [UR6+0x7200], R7 ;  /* 0x00720007ff0075a7 */ /* 0x0002a20008040146 */
[----:B------:R-:W-:Y:S01]  /*5600*/  F2FP.BF16.F32.PACK_AB R25, R80, R33 ;  /* 0x000000215019723e */ /* 0x000fe200000010ff */
[----:B------:R-:W-:Y:S01]  /*5610*/  FADD R30, R99, R30 ;  /* 0x0000001e631e7221 */ /* 0x000fe20000000000 */
[----:B------:R-:W-:Y:S01]  /*5620*/  F2FP.BF16.F32.PACK_AB R27, R84, R31 ;  /* 0x0000001f541b723e */ /* 0x000fe200000010ff */
[----:B------:R-:W-:Y:S01]  /*5630*/  FFMA R12, R3, R12, R26 ;  /* 0x0000000c030c7223 */ /* 0x000fe2000000001a */
[----:B------:R-:W-:Y:S01]  /*5640*/  F2FP.BF16.F32.PACK_AB R29, R98, R35 ;  /* 0x00000023621d723e */ /* 0x000fe200000010ff */
[----:B------:R-:W-:Y:S01]  /*5650*/  FFMA R14, R77, R14, R30 ;  /* 0x0000000e4d0e7223 */ /* 0x000fe2000000001e */
[----:B------:R-:W-:Y:S01]  /*5660*/  F2FP.BF16.F32.PACK_AB R36, R37, R36 ;  /* 0x000000242524723e */ /* 0x000fe200000010ff */
[----:B------:R-:W-:Y:S01]  /*5670*/  FMUL R88, R88, R3 ;  /* 0x0000000358587220 */ /* 0x000fe20000400000 */
        /* <DEDUP_REMOVED lines=28> */
[----:B------:R-:W-:Y:S01]  /*5840*/  F2FP.BF16.F32.PACK_AB R54, R72, R73 ;  /* 0x000000494836723e */ /* 0x000fe200000010ff */
[----:B-12---:R-:W-:Y:S06]  /*5850*/  @!P0 BRA `(.L_x_29) ;  /* 0x0000000000048947 */ /* 0x006fec0003800000 */
[----:B------:R-:W-:Y:S01]  /*5860*/  BPT.TRAP 0x1 ;  /* 0x000000040000795c */ /* 0x000fe20000300000 */
.L_x_29:
[----:B------:R-:W-:Y:S05]  /*5870*/  @P2 BRA `(.L_x_30) ;  /* 0x0000000000082947 */ /* 0x000fea0003800000 */
[----:B------:R-:W1:Y:S02]  /*5880*/  SYNCS.PHASECHK.TRANS64.TRYWAIT P2, [UR6+0x7200], R7 ;  /* 0x00720007ff0075a7 */ /* 0x000e640008040146 */
[----:B-1----:R-:W-:Y:S05]  /*5890*/  @!P2 BRA `(.L_x_31) ;  /* 0x0000002c00aca947 */ /* 0x002fea0003800000 */
.L_x_30:
[----:B------:R-:W-:Y:S01]  /*58a0*/  ULEA UR10, UR47, UR51, 0x8 ;  /* 0x000000332f0a7291 */ /* 0x000fe2000f8e403f */
[----:B------:R-:W-:Y:S01]  /*58b0*/  WARPGROUP.ARRIVE ;  /* 0x00000000000079c5 */ /* 0x000fe20000000000 */
[----:B------:R-:W-:Y:S01]  /*58c0*/  UMOV UR7, 0xc0000010 ;  /* 0xc000001000077882 */ /* 0x000fe20000000000 */
[----:B------:R-:W-:-:S04]  /*58d0*/  F2FP.BF16.F32.PACK_AB R55, R87, R86 ;  /* 0x000000565737723e */ /* 0x000fc800000010ff */
[----:B------:R-:W-:Y:S02]  /*58e0*/  UMOV UR6, UR10 ;  /* 0x0000000a00067c82 */ /* 0x000fe40008000000 */
        /* <DEDUP_REMOVED lines=39> */
.L_x_32:
[----:B------:R-:W-:-:S04]  /*5b60*/  ULEA UR6, UR9, UR50, 0x3 ;  /* 0x0000003209067291 */ /* 0x000fc8000f8e183f */
[----:B------:R-:W-:-:S04]  /*5b70*/  UIADD3 UR6, UR6, 0x7228, URZ ;  /* 0x0000722806067890 */ /* 0x000fc8000fffe03f */
[----:B------:R-:W-:-:S09]  /*5b80*/  UPRMT UR6, URZ, 0x654, UR6 ;  /* 0x000006543f067896 */ /* 0x000fd20008000006 */
[----:B------:R-:W-:Y:S01]  /*5b90*/  SYNCS.ARRIVE.TRANS64.RED.A1T0 RZ, [UR6], RZ ;  /* 0x000000ffffff79a7 */ /* 0x000fe20008100406 */
[----:B------:R-:W-:Y:S05]  /*5ba0*/  @P1 BRA `(.L_x_33) ;  /* 0x0000000000041947 */ /* 0x000fea0003800000 */
[----:B------:R-:W-:Y:S01]  /*5bb0*/  BPT.TRAP 0x1 ;  /* 0x000000040000795c */ /* 0x000fe20000300000 */
.L_x_33:
[----:B------:R-:W-:-:S04]  /*5bc0*/  UIADD3 UR9, UR9, 0x1, URZ ;  /* 0x0000000109097890 */ /* 0x000fc8000fffe03f */
[----:B------:R-:W-:-:S04]  /*5bd0*/  UISETP.NE.AND UP0, UPT, UR9, 0x5, UPT ;  /* 0x000000050900788c */ /* 0x000fc8000bf05270 */
[----:B------:R-:W-:Y:S01]  /*5be0*/  USEL UR9, UR9, URZ, UP0 ;  /* 0x0000003f09097287 */ /* 0x000fe20008000000 */
[----:B------:R-:W-:Y:S11]  /*5bf0*/  @!P0 BRA `(.L_x_34) ;  /* 0x0000000000048947 */ /* 0x000ff60003800000 */
[----:B------:R-:W-:Y:S01]  /*5c00*/  BPT.TRAP 0x1 ;  /* 0x000000040000795c */ /* 0x000fe20000300000 */
.L_x_34:
[----:B------:R-:W-:-:S04]  /*5c10*/  ULEA UR6, UR9, UR50, 0x3 ;  /* 0x0000003209067291 */ /* 0x000fc8000f8e183f */
[----:B------:R-:W-:-:S04]  /*5c20*/  UIADD3 UR6, UR6, 0x7228, URZ ;  /* 0x0000722806067890 */ /* 0x000fc8000fffe03f */
[----:B------:R-:W-:-:S09]  /*5c30*/  UPRMT UR6, URZ, 0x654, UR6 ;  /* 0x000006543f067896 */ /* 0x000fd20008000006 */
[----:B------:R-:W-:Y:S01]  /*5c40*/  SYNCS.ARRIVE.TRANS64.RED.A1T0 RZ, [UR6], RZ ;  /* 0x000000ffffff79a7 */ /* 0x000fe20008100406 */
[----:B------:R-:W-:Y:S05]  /*5c50*/  @P1 BRA `(.L_x_35) ;  /* 0x0000000000041947 */ /* 0x000fea0003800000 */
[----:B------:R-:W-:Y:S01]  /*5c60*/  BPT.TRAP 0x1 ;  /* 0x000000040000795c */ /* 0x000fe20000300000 */
.L_x_35:
[----:B------:R-:W-:Y:S01]  /*5c70*/  UIADD3 UR47, UR47, 0x1, URZ ;  /* 0x000000012f2f7890 */ /* 0x000fe2000fffe03f */
[C---:B------:R-:W-:Y:S01]  /*5c80*/  ISETP.GT.AND P2, PT, R0.reuse, 0x2, PT ;  /* 0x000000020000780c */ /* 0x040fe20003f44270 */
[----:B------:R-:W-:Y:S01]  /*5c90*/  UIADD3 UR9, UR9, 0x1, URZ ;  /* 0x0000000109097890 */ /* 0x000fe2000fffe03f */
[----:B------:R-:W-:Y:S01]  /*5ca0*/  VIADD R0, R0, 0xffffffff ;  /* 0xffffffff00007836 */ /* 0x000fe20000000000 */
[----:B------:R-:W-:Y:S01]  /*5cb0*/  UISETP.NE.AND UP1, UPT, UR47, 0x5, UPT ;  /* 0x000000052f00788c */ /* 0x000fe2000bf25270 */
[----:B-1----:R-:W-:Y:S01]  /*5cc0*/  MOV R7, R4 ;  /* 0x0000000400077202 */ /* 0x002fe20000000f00 */
[----:B------:R-:W-:Y:S01]  /*5cd0*/  UISETP.NE.AND UP0, UPT, UR9, 0x5, UPT ;  /* 0x000000050900788c */ /* 0x000fe2000bf05270 */
[----:B------:R-:W-:Y:S01]  /*5ce0*/  IMAD.MOV.U32 R3, RZ, RZ, R5 ;  /* 0x000000ffff037224 */ /* 0x000fe200078e0005 */
[----:B------:R-:W-:Y:S02]  /*5cf0*/  USEL UR6, URZ, 0x1, UP1 ;  /* 0x000000013f067887 */ /* 0x000fe40008800000 */
[----:B------:R-:W-:-:S02]  /*5d00*/  USEL UR9, UR9, URZ, UP0 ;  /* 0x0000003f09097287 */ /* 0x000fc40008000000 */
[----:B------:R-:W-:Y:S02]  /*5d10*/  USEL UR47, UR47, URZ, UP1 ;  /* 0x0000003f2f2f7287 */ /* 0x000fe40008800000 */
[----:B------:R-:W-:Y:S01]  /*5d20*/  LOP3.LUT R22, R22, UR6, RZ, 0x3c, !PT ;  /* 0x0000000616167c12 */ /* 0x000fe2000f8e3cff */
[----:B------:R-:W-:Y:S09]  /*5d30*/  @P2 BRA `(.L_x_36) ;  /* 0xffffffd8006c2947 */ /* 0x000ff2000383ffff */
.L_x_25:
[----:B------:R-:W-:-:S04]  /*5d40*/  ULOP3.LUT UR4, UR49, 0x1, URZ, 0xfc, !UPT ;  /* 0x0000000131047892 */ /* 0x000fc8000f8efc3f */
[----:B------:R-:W-:-:S06]  /*5d50*/  UISETP.NE.AND UP0, UPT, UR4, 0x3, UPT ;  /* 0x000000030400788c */ /* 0x000fcc000bf05270 */
[----:B------:R-:W-:-:S13]  /*5d60*/  PLOP3.LUT P2, PT, PT, PT, UP0, 0x80, 0x0 ;  /* 0x000000000000781c */ /* 0x000fda0003f4f008 */
[----:B------:R-:W-:Y:S05]  /*5d70*/  @!P2 BRA `(.L_x_37) ;  /* 0x000000000004a947 */ /* 0x000fea0003800000 */
[----:B------:R-:W-:Y:S01]  /*5d80*/  BPT.TRAP 0x1 ;  /* 0x000000040000795c */ /* 0x000fe20000300000 */
.L_x_37:
[----:B------:R-:W-:Y:S02]  /*5d90*/  UISETP.GT.U32.AND UP0, UPT, UR49, 0x1, UPT ;  /* 0x000000013100788c */ /* 0x000fe4000bf04070 */
[----:B------:R-:W-:-:S04]  /*5da0*/  ULEA UR4, UR45, UR50, 0x3 ;  /* 0x000000322d047291 */ /* 0x000fc8000f8e183f */
[----:B------:R-:W-:Y:S01]  /*5db0*/  UIADD3 UR4, UR4, 0x7260, URZ ;  /* 0x0000726004047890 */ /* 0x000fe2000fffe03f */
[----:B------:R-:W-:-:S03]  /*5dc0*/  PLOP3.LUT P2, PT, PT, PT, UP0, 0x80, 0x0 ;  /* 0x000000000000781c */ /* 0x000fc60003f4f008 */
[----:B------:R-:W-:-:S09]  /*5dd0*/  UPRMT UR4, URZ, 0x654, UR4 ;  /* 0x000006543f047896 */ /* 0x000fd20008000004 */
[----:B------:R-:W-:Y:S01]  /*5de0*/  SYNCS.ARRIVE.TRANS64.RED.A1T0 RZ, [UR4], RZ ;  /* 0x000000ffffff79a7 */ /* 0x000fe20008100404 */
[----:B------:R-:W-:Y:S05]  /*5df0*/  @P2 BRA `(.L_x_38) ;  /* 0x0000000000042947 */ /* 0x000fea0003800000 */
[----:B------:R-:W-:Y:S01]  /*5e00*/  BPT.TRAP 0x1 ;  /* 0x000000040000795c */ /* 0x000fe20000300000 */
.L_x_38:
[----:B------:R-:W-:Y:S05]  /*5e10*/  @!P0 BRA `(.L_x_39) ;  /* 0x0000000000048947 */ /* 0x000fea0003800000 */
[----:B------:R-:W-:Y:S01]  /*5e20*/  BPT.TRAP 0x1 ;  /* 0x000000040000795c */ /* 0x000fe20000300000 */
.L_x_39:
[----:B------:R-:W-:-:S04]  /*5e30*/  ULEA UR9, UR9, UR50, 0x3 ;  /* 0x0000003209097291 */ /* 0x000fc8000f8e183f */
[----:B------:R-:W-:-:S04]  /*5e40*/  UIADD3 UR9, UR9, 0x7228, URZ ;  /* 0x0000722809097890 */ /* 0x000fc8000fffe03f */
[----:B------:R-:W-:-:S09]  /*5e50*/  UPRMT UR9, URZ, 0x654, UR9 ;  /* 0x000006543f097896 */ /* 0x000fd20008000009 */
[----:B------:R-:W-:Y:S01]  /*5e60*/  SYNCS.ARRIVE.TRANS64.RED.A1T0 RZ, [UR9], RZ ;  /* 0x000000ffffff79a7 */ /* 0x000fe20008100409 */
[----:B------:R-:W-:Y:S05]  /*5e70*/  @P1 BRA `(.L_x_40) ;  /* 0x0000000000041947 */ /* 0x000fea0003800000 */
[----:B------:R-:W-:Y:S01]  /*5e80*/  BPT.TRAP 0x1 ;  /* 0x000000040000795c */ /* 0x000fe20000300000 */
.L_x_40:
[----:B------:R-:W1:Y:S01]  /*5e90*/  SHFL.BFLY PT, R3, R12, 0x1, 0x1f ;  /* 0x0c201f000c037f89 */ /* 0x000e6200000e0000 */
[----:B------:R-:W-:Y:S01]  /*5ea0*/  BSSY B0, `(.L_x_41) ;  /* 0x0000022000007945 */ /* 0x000fe20003800000 */
[----:B------:R-:W-:Y:S01]  /*5eb0*/  MOV R9, 0x7f800000 ;  /* 0x7f80000000097802 */ /* 0x000fe20000000f00 */
[----:B------:R-:W-:Y:S01]  /*5ec0*/  IMAD.MOV.U32 R10, RZ, RZ, 0x3f800000 ;  /* 0x3f800000ff0a7424 */ /* 0x000fe200078e00ff */
[----:B------:R-:W2:Y:S01]  /*5ed0*/  SHFL.BFLY PT, R7, R14, 0x1, 0x1f ;  /* 0x0c201f000e077f89 */ /* 0x000ea200000e0000 */
[----:B------:R-:W-:Y:S02]  /*5ee0*/  IMAD.MOV.U32 R11, RZ, RZ, 0x7f800000 ;  /* 0x7f800000ff0b7424 */ /* 0x000fe400078e00ff */
[----:B-1----:R-:W-:Y:S01]  /*5ef0*/  FADD R3, R3, R12 ;  /* 0x0000000c03037221 */ /* 0x002fe20000000000 */
[----:B--2---:R-:W-:-:S04]  /*5f00*/  FADD R15, R7, R14 ;  /* 0x0000000e070f7221 */ /* 0x004fc80000000000 */
[----:B------:R-:W1:Y:S04]  /*5f10*/  SHFL.BFLY PT, R0, R3, 0x2, 0x1f ;  /* 0x0c401f0003007f89 */ /* 0x000e6800000e0000 */
[----:B------:R-:W2:Y:S01]  /*5f20*/  SHFL.BFLY PT, R20, R15, 0x2, 0x1f ;  /* 0x0c401f000f147f89 */ /* 0x000ea200000e0000 */
[C---:B-1----:R-:W-:Y:S01]  /*5f30*/  FSETP.NE.AND P0, PT, R3.reuse, -R0, PT ;  /* 0x800000000300720b */ /* 0x042fe20003f05000 */
[----:B------:R-:W-:Y:S01]  /*5f40*/  FADD R3, R3, R0 ;  /* 0x0000000003037221 */ /* 0x000fe20000000000 */
[----:B------:R-:W-:Y:S01]  /*5f50*/  MOV R0, 0x3f800000 ;  /* 0x3f80000000007802 */ /* 0x000fe20000000f00 */
[----:B--2---:R-:W-:-:S10]  /*5f60*/  FADD R8, R15, R20 ;  /* 0x000000140f087221 */ /* 0x004fd40000000000 */
[----:B------:R-:W-:Y:S05]  /*5f70*/  @!P0 BRA `(.L_x_42) ;  /* 0x0000000000508947 */ /* 0x000fea0003800000 */
[----:B------:R-:W-:Y:S01]  /*5f80*/  IADD3 R0, R3, 0x1800000, RZ ;  /* 0x0180000003007810 */ /* 0x000fe20007ffe0ff */
[----:B------:R-:W-:Y:S03]  /*5f90*/  BSSY B1, `(.L_x_43) ;  /* 0x000000b000017945 */ /* 0x000fe60003800000 */
[----:B------:R-:W-:-:S04]  /*5fa0*/  LOP3.LUT R0, R0, 0x7f800000, RZ, 0xc0, !PT ;  /* 0x7f80000000007812 */ /* 0x000fc800078ec0ff */
[----:B------:R-:W-:-:S13]  /*5fb0*/  ISETP.GT.U32.AND P0, PT, R0, 0x1ffffff, PT ;  /* 0x01ffffff0000780c */ /* 0x000fda0003f04070 */
[----:B------:R-:W-:Y:S05]  /*5fc0*/  @P0 BRA `(.L_x_44) ;  /* 0x00000000000c0947 */ /* 0x000fea0003800000 */
[----:B------:R-:W-:-:S07]  /*5fd0*/  MOV R14, 0x5ff0 ;  /* 0x00005ff0000e7802 */ /* 0x000fce0000000f00 */
[----:B------:R-:W-:Y:S05]  /*5fe0*/  CALL.REL.NOINC `($__internal_0_$__cuda_sm20_rcp_rn_f32_slowpath) ;  /* 0x0000002800e87944 */ /* 0x000fea0003c00000 */
[----:B------:R-:W-:Y:S05]  /*5ff0*/  BRA `(.L_x_45) ;  /* 0x0000000000107947 */ /* 0x000fea0003800000 */
.L_x_44:
[----:B------:R-:W1:Y:S02]  /*6000*/  MUFU.RCP R0, R3 ;  /* 0x0000000300007308 */ /* 0x000e640000001000 */
[----:B-1----:R-:W-:-:S04]  /*6010*/  FFMA R6, R3, R0, -1 ;  /* 0xbf80000003067423 */ /* 0x002fc80000000000 */
[----:B------:R-:W-:-:S04]  /*6020*/  FADD.FTZ R7, -R6, -RZ ;  /* 0x800000ff06077221 */ /* 0x000fc80000010100 */
[----:B------:R-:W-:-:S07]  /*6030*/  FFMA R0, R0, R7, R0 ;  /* 0x0000000700007223 */ /* 0x000fce0000000000 */
.L_x_45:
[----:B------:R-:W-:Y:S05]  /*6040*/  BSYNC B1 ;  /* 0x0000000000017941 */ /* 0x000fea0003800000 */
.L_x_43:
[----:B------:R-:W-:Y:S01]  /*6050*/  FSETP.GEU.AND P0, PT, |R3|, 1.175494350822287508e-38, PT ;  /* 0x008000000300780b */ /* 0x000fe20003f0e200 */
[----:B------:R-:W-:-:S12]  /*6060*/  ULDC UR4, c[0x0][0x600] ;  /* 0x0001800000047ab9 */ /* 0x000fd80000000800 */
[----:B------:R-:W-:-:S04]  /*6070*/  @!P0 FMUL R3, R3, 16777216 ;  /* 0x4b80000003038820 */ /* 0x000fc80000400000 */
[----:B------:R-:W1:Y:S02]  /*6080*/  MUFU.LG2 R6, R3 ;  /* 0x0000000300067308 */ /* 0x000e640000000c00 */
[----:B-1----:R-:W-:-:S04]  /*6090*/  @!P0 FADD R6, R6, -24 ;  /* 0xc1c0000006068421 */ /* 0x002fc80000000000 */
[----:B------:R-:W-:-:S04]  /*60a0*/  FMUL R11, R6, 0.69314718246459960938 ;  /* 0x3f317218060b7820 */ /* 0x000fc80000400000 */
[----:B------:R-:W-:-:S07]  /*60b0*/  FFMA R11, R4, UR4, R11 ;  /* 0x00000004040b7c23 */ /* 0x000fce000800000b */
.L_x_42:
[----:B------:R-:W-:Y:S05]  /*60c0*/  BSYNC B0 ;  /* 0x0000000000007941 */ /* 0x000fea0003800000 */
.L_x_41:
[----:B------:R-:W-:Y:S01]  /*60d0*/  FSETP.NE.AND P0, PT, R15, -R20, PT ;  /* 0x800000140f00720b */ /* 0x000fe20003f05000 */
[----:B------:R-:W-:Y:S01]  /*60e0*/  ULDC UR4, c[0x0][0x608] ;  /* 0x0001820000047ab9 */ /* 0x000fe20000000800 */
[----:B------:R-:W-:Y:S01]  /*60f0*/  BSSY B0, `(.L_x_46) ;  /* 0x000001d000007945 */ /* 0x000fe20003800000 */
[----:B------:R-:W-:-:S04]  /*6100*/  FMUL R0, R0, UR4 ;  /* 0x0000000400007c20 */ /* 0x000fc80008400000 */
[-C--:B------:R-:W-:Y:S01]  /*6110*/  FMUL R88, R88, R0.reuse ;  /* 0x0000000058587220 */ /* 0x080fe20000400000 */
[-C--:B------:R-:W-:Y:S01]  /*6120*/  FMUL R26, R89, R0.reuse ;  /* 0x00000000591a7220 */ /* 0x080fe20000400000 */
[-C--:B------:R-:W-:Y:S01]  /*6130*/  FMUL R92, R92, R0.reuse ;  /* 0x000000005c5c7220 */ /* 0x080fe20000400000 */
[----:B------:R-:W-:-:S03]  /*6140*/  FMUL R28, R93, R0 ;  /* 0x000000005d1c7220 */ /* 0x000fc60000400000 */
[----:B------:R-:W-:Y:S05]  /*6150*/  @!P0 BRA `(.L_x_47) ;  /* 0x0000000000588947 */ /* 0x000fea0003800000 */
[----:B------:R-:W-:Y:S01]  /*6160*/  VIADD R0, R8, 0x1800000 ;  /* 0x0180000008007836 */ /* 0x000fe20000000000 */
[----:B------:R-:W-:Y:S04]  /*6170*/  BSSY B1, `(.L_x_48) ;  /* 0x000000d000017945 */ /* 0x000fe80003800000 */
[----:B------:R-:W-:-:S04]  /*6180*/  LOP3.LUT R0, R0, 0x7f800000, RZ, 0xc0, !PT ;  /* 0x7f80000000007812 */ /* 0x000fc800078ec0ff */
[----:B------:R-:W-:-:S13]  /*6190*/  ISETP.GT.U32.AND P0, PT, R0, 0x1ffffff, PT ;  /* 0x01ffffff0000780c */ /* 0x000fda0003f04070 */
[----:B------:R-:W-:Y:S05]  /*61a0*/  @P0 BRA `(.L_x_49) ;  /* 0x0000000000140947 */ /* 0x000fea0003800000 */
[----:B------:R-:W-:Y:S02]  /*61b0*/  MOV R3, R8 ;  /* 0x0000000800037202 */ /* 0x000fe40000000f00 */
[----:B------:R-:W-:-:S07]  /*61c0*/  MOV R14, 0x61e0 ;  /* 0x000061e0000e7802 */ /* 0x000fce0000000f00 */
[----:B------:R-:W-:Y:S05]  /*61d0*/  CALL.REL.NOINC `($__internal_0_$__cuda_sm20_rcp_rn_f32_slowpath) ;  /* 0x00000028006c7944 */ /* 0x000fea0003c00000 */
[----:B------:R-:W-:Y:S01]  /*61e0*/  IMAD.MOV.U32 R10, RZ, RZ, R0 ;  /* 0x000000ffff0a7224 */ /* 0x000fe200078e0000 */
[----:B------:R-:W-:Y:S06]  /*61f0*/  BRA `(.L_x_50) ;  /* 0x0000000000107947 */ /* 0x000fec0003800000 */
.L_x_49:
[----:B------:R-:W1:Y:S02]  /*6200*/  MUFU.RCP R3, R8 ;  /* 0x0000000800037308 */ /* 0x000e640000001000 */
[----:B-1----:R-:W-:-:S04]  /*6210*/  FFMA R0, R8, R3, -1 ;  /* 0xbf80000008007423 */ /* 0x002fc80000000003 */
[----:B------:R-:W-:-:S04]  /*6220*/  FADD.FTZ R0, -R0, -RZ ;  /* 0x800000ff00007221 */ /* 0x000fc80000010100 */
[----:B------:R-:W-:-:S07]  /*6230*/  FFMA R10, R3, R0, R3 ;  /* 0x00000000030a7223 */ /* 0x000fce0000000003 */
.L_x_50:
[----:B------:R-:W-:Y:S05]  /*6240*/  BSYNC B1 ;  /* 0x0000000000017941 */ /* 0x000fea0003800000 */
.L_x_48:
[----:B------:R-:W-:Y:S01]  /*6250*/  FSETP.GEU.AND P0, PT, |R8|, 1.175494350822287508e-38, PT ;  /* 0x008000000800780b */ /* 0x000fe20003f0e200 */
[----:B------:R-:W-:-:S12]  /*6260*/  ULDC UR4, c[0x0][0x600] ;  /* 0x0001800000047ab9 */ /* 0x000fd80000000800 */
[----:B------:R-:W-:-:S04]  /*6270*/  @!P0 FMUL R8, R8, 16777216 ;  /* 0x4b80000008088820 */ /* 0x000fc80000400000 */
[----:B------:R-:W1:Y:S02]  /*6280*/  MUFU.LG2 R0, R8 ;  /* 0x0000000800007308 */ /* 0x000e640000000c00 */
[----:B-1----:R-:W-:-:S04]  /*6290*/  @!P0 FADD R0, R0, -24 ;  /* 0xc1c0000000008421 */ /* 0x002fc80000000000 */
[----:B------:R-:W-:-:S04]  /*62a0*/  FMUL R0, R0, 0.69314718246459960938 ;  /* 0x3f31721800007820 */ /* 0x000fc80000400000 */
[----:B------:R-:W-:-:S07]  /*62b0*/  FFMA R9, R5, UR4, R0 ;  /* 0x0000000405097c23 */ /* 0x000fce0008000000 */
.L_x_47:
[----:B------:R-:W-:Y:S05]  /*62c0*/  BSYNC B0 ;  /* 0x0000000000007941 */ /* 0x000fea0003800000 */
.L_x_46:
[----:B------:R-:W-:Y:S01]  /*62d0*/  SHF.L.U32 R0, R96, 0x1f, RZ ;  /* 0x0000001f60007819 */ /* 0x000fe200000006ff */
[----:B------:R-:W-:Y:S01]  /*62e0*/  UISETP.NE.AND UP0, UPT, UR53, 0x1, UPT ;  /* 0x000000013500788c */ /* 0x000fe2000bf05270 */
[----:B------:R-:W-:Y:S01]  /*62f0*/  LOP3.LUT P0, R23, R2, 0x3, RZ, 0xc0, !PT ;  /* 0x0000000302177812 */ /* 0x000fe2000780c0ff */
[----:B------:R-:W-:Y:S01]  /*6300*/  UISETP.NE.AND UP1, UPT, UR53, 0x2, UPT ;  /* 0x000000023500788c */ /* 0x000fe2000bf25270 */
[----:B------:R-:W1:Y:S01]  /*6310*/  SYNCS.PHASECHK.TRANS64.TRYWAIT P1, [UR8+0x8], R0 ;  /* 0x00000800ff0075a7 */ /* 0x000e620008020148 */
[----:B------:R-:W-:Y:S01]  /*6320*/  ULDC UR4, c[0x0][0x608] ;  /* 0x0001820000047ab9 */ /* 0x000fe20000000800 */
[----:B------:R-:W-:Y:S01]  /*6330*/  USHF.L.U32 UR42, UR42, 0x6, URZ ;  /* 0x000000062a2a7899 */ /* 0x000fe2000800063f */
[----:B------:R-:W-:-:S05]  /*6340*/  FMUL R10, R10, UR4 ;  /* 0x000000040a0a7c20 */ /* 0x000fca0008400000 */
[----:B------:R-:W-:Y:S02]  /*6350*/  @!UP0 ULOP3.LUT UP2, URZ, UR45, 0x2, URZ, 0xc0, !UPT ;  /* 0x000000022d3f8892 */ /* 0x000fe4000f84c03f */
[----:B------:R-:W-:Y:S02]  /*6360*/  @!UP0 ULOP3.LUT UR45, UR45, 0x1, URZ, 0xc0, !UPT ;  /* 0x000000012d2d8892 */ /* 0x000fe4000f8ec03f */
[----:B------:R-:W-:Y:S02]  /*6370*/  @!UP0 USEL UR5, URZ, 0x1, UP2 ;  /* 0x000000013f058887 */ /* 0x000fe40009000000 */
[----:B------:R-:W-:Y:S02]  /*6380*/  @!UP1 UIADD3 UR6, UR45, 0x1, URZ ;  /* 0x000000012d069890 */ /* 0x000fe4000fffe03f */
[----:B------:R-:W-:Y:S02]  /*6390*/  @!UP0 ULOP3.LUT UR46, UR46, UR5, URZ, 0x3c, !UPT ;  /* 0x000000052e2e8292 */ /* 0x000fe4000f8e3c3f */
[----:B------:R-:W-:-:S02]  /*63a0*/  @!UP1 UISETP.GT.U32.AND UP2, UPT, UR6, 0x1, UPT ;  /* 0x000000010600988c */ /* 0x000fc4000bf44070 */
[----:B------:R-:W-:Y:S02]  /*63b0*/  @!UP1 ULOP3.LUT UR45, UR45, 0x1, URZ, 0xc, !UPT ;  /* 0x000000012d2d9892 */ /* 0x000fe4000f8e0c3f */
[----:B------:R-:W-:-:S04]  /*63c0*/  @!UP1 USEL UR5, URZ, 0x1, !UP2 ;  /* 0x000000013f059887 */ /* 0x000fc8000d000000 */
[----:B------:R-:W-:Y:S01]  /*63d0*/  @!UP1 ULOP3.LUT UR46, UR46, UR5, URZ, 0x3c, !UPT ;  /* 0x000000052e2e9292 */ /* 0x000fe2000f8e3c3f */
[----:B-1----:R-:W-:Y:S11]  /*63e0*/  @!P1 BRA `(.L_x_51) ;  /* 0x0000002000f09947 */ /* 0x002ff60003800000 */
.L_x_112:
[----:B------:R-:W-:Y:S04]  /*63f0*/  BSSY B0, `(.L_x_52) ;  /* 0x000001a000007945 */ /* 0x000fe80003800000 */
[----:B------:R-:W-:Y:S05]  /*6400*/  @P0 BRA `(.L_x_53) ;  /* 0x0000000000600947 */ /* 0x000fea0003800000 */
[----:B------:R-:W2:Y:S01]  /*6410*/  LDC.64 R6, c[0x0][0x688] ;  /* 0x0001a200ff067b82 */ /* 0x000ea20000000a00 */
[----:B-1----:R-:W-:Y:S01]  /*6420*/  LOP3.LUT R0, R2, 0x60, RZ, 0xc0, !PT ;  /* 0x0000006002007812 */ /* 0x002fe200078ec0ff */
[----:B------:R-:W-:Y:S01]  /*6430*/  ULDC UR4, c[0x0][0xa10] ;  /* 0x0002840000047ab9 */ /* 0x000fe20000000800 */
[----:B------:R-:W-:Y:S02]  /*6440*/  SHF.R.U32.HI R3, RZ, 0x2, R2 ;  /* 0x00000002ff037819 */ /* 0x000fe40000011602 */
[----:B------:R-:W-:Y:S02]  /*6450*/  SHF.R.U32.HI R0, RZ, 0x5, R0 ;  /* 0x00000005ff007819 */ /* 0x000fe40000011600 */
[----:B------:R-:W-:Y:S02]  /*6460*/  IADD3 R5, -R19, RZ, RZ ;  /* 0x000000ff13057210 */ /* 0x000fe40007ffe1ff */
[----:B------:R-:W-:Y:S01]  /*6470*/  LOP3.LUT R3, R3, 0x7, RZ, 0xc0, !PT ;  /* 0x0000000703037812 */ /* 0x000fe200078ec0ff */
[----:B------:R-:W-:-:S02]  /*6480*/  IMAD.SHL.U32 R0, R0, 0x10, RZ ;  /* 0x0000001000007824 */ /* 0x000fc400078e00ff */
[----:B------:R-:W-:Y:S01]  /*6490*/  IMAD R5, R5, UR4, R16 ;  /* 0x0000000405057c24 */ /* 0x000fe2000f8e0210 */
[----:B------:R-:W-:Y:S02]  /*64a0*/  ULDC UR4, c[0x0][0x288] ;  /* 0x0000a20000047ab9 */ /* 0x000fe40000000800 */
[----:B------:R-:W-:Y:S01]  /*64b0*/  LOP3.LUT R3, R0, 0xfffffff0, R3, 0xe2, !PT ;  /* 0xfffffff000037812 */ /* 0x000fe200078ee203 */
[----:B--2---:R-:W-:-:S03]  /*64c0*/  IMAD R0, R5, R6, UR42 ;  /* 0x0000002a05007e24 */ /* 0x004fc6000f8e0206 */
[----:B------:R-:W-:Y:S01]  /*64d0*/  IADD3 R5, R3, UR42, RZ ;  /* 0x0000002a03057c10 */ /* 0x000fe2000fffe0ff */
[----:B------:R-:W-:-:S03]  /*64e0*/  IMAD R0, R7, UR44, R0 ;  /* 0x0000002c07007c24 */ /* 0x000fc6000f8e0200 */
[C---:B------:R-:W-:Y:S01]  /*64f0*/  ISETP.GE.U32.AND P0, PT, R5.reuse, UR4, PT ;  /* 0x0000000405007c0c */ /* 0x040fe2000bf06070 */
[----:B------:R-:W-:Y:S01]  /*6500*/  VIADD R4, R5, 0x8 ;  /* 0x0000000805047836 */ /* 0x000fe20000000000 */
[----:B------:R-:W-:-:S04]  /*6510*/  IADD3 R3, P2, R3, R0, RZ ;  /* 0x0000000003037210 */ /* 0x000fc80007f5e0ff */
[----:B------:R-:W-:Y:S01]  /*6520*/  ISETP.GE.U32.AND P1, PT, R4, UR4, PT ;  /* 0x0000000404007c0c */ /* 0x000fe2000bf26070 */
[----:B------:R-:W-:Y:S01]  /*6530*/  ULDC.64 UR4, c[0x0][0x680] ;  /* 0x0001a00000047ab9 */ /* 0x000fe20000000a00 */
[----:B------:R-:W-:Y:S02]  /*6540*/  LEA.HI.X.SX32 R0, R0, RZ, 0x1, P2 ;  /* 0x000000ff00007211 */ /* 0x000fe400010f0eff */
[----:B------:R-:W-:-:S04]  /*6550*/  LEA R4, P2, R3, UR4, 0x2 ;  /* 0x0000000403047c11 */ /* 0x000fc8000f8410ff */
[----:B------:R-:W-:-:S05]  /*6560*/  LEA.HI.X R5, R3, UR5, R0, 0x2, P2 ;  /* 0x0000000503057c11 */ /* 0x000fca00090f1400 */
[----:B------:R2:W-:Y:S04]  /*6570*/  @!P0 STG.E desc[UR38][R4.64], R11 ;  /* 0x0000000b04008986 */ /* 0x0005e8000c101926 */
[----:B------:R2:W-:Y:S02]  /*6580*/  @!P1 STG.E desc[UR38][R4.64+0x20], R9 ;  /* 0x0000200904009986 */ /* 0x0005e4000c101926 */
.L_x_53:
[----:B------:R-:W-:Y:S05]  /*6590*/  BSYNC B0 ;  /* 0x0000000000007941 */ /* 0x000fea0003800000 */
.L_x_52:
[----:B------:R-:W-:Y:S01]  /*65a0*/  ULDC.64 UR4, c[0x0][0x730] ;  /* 0x0001cc0000047ab9 */ /* 0x000fe20000000a00 */
[-C--:B------:R-:W-:Y:S01]  /*65b0*/  FMUL R90, R90, R10.reuse ;  /* 0x0000000a5a5a7220 */ /* 0x080fe20000400000 */
[----:B------:R-:W-:Y:S01]  /*65c0*/  ISETP.NE.U32.AND P0, PT, RZ, UR4, PT ;  /* 0x00000004ff007c0c */ /* 0x000fe2000bf05070 */
[-C--:B------:R-:W-:Y:S01]  /*65d0*/  FMUL R30, R91, R10.reuse ;  /* 0x0000000a5b1e7220 */ /* 0x080fe20000400000 */
[-C--:B------:R-:W-:Y:S01]  /*65e0*/  FMUL R94, R94, R10.reuse ;  /* 0x0000000a5e5e7220 */ /* 0x080fe20000400000 */
[----:B------:R-:W-:Y:S01]  /*65f0*/  FMUL R32, R95, R10 ;  /* 0x0000000a5f207220 */ /* 0x000fe20000400000 */
[----:B------:R-:W-:-:S13]  /*6600*/  ISETP.NE.AND.EX P0, PT, RZ, UR5, PT, P0 ;  /* 0x00000005ff007c0c */ /* 0x000fda000bf05300 */
[----:B------:R-:W-:Y:S05]  /*6610*/  @P0 BRA `(.L_x_54) ;  /* 0x0000000000240947 */ /* 0x000fea0003800000 */
[----:B------:R-:W-:Y:S02]  /*6620*/  ULDC.64 UR4, c[0x0][0x728] ;  /* 0x0001ca0000047ab9 */ /* 0x000fe40000000a00 */
[----:B------:R-:W-:-:S04]  /*6630*/  ISETP.NE.U32.AND P0, PT, RZ, UR4, PT ;  /* 0x00000004ff007c0c */ /* 0x000fc8000bf05070 */
[----:B------:R-:W-:-:S13]  /*6640*/  ISETP.NE.AND.EX P0, PT, RZ, UR5, PT, P0 ;  /* 0x00000005ff007c0c */ /* 0x000fda000bf05300 */
[----:B------:R-:W-:Y:S05]  /*6650*/  @!P0 BRA `(.L_x_55) ;  /* 0x00000000000c8947 */ /* 0x000fea0003800000 */
[----:B--2---:R-:W2:Y:S02]  /*6660*/  LDC.64 R4, c[0x0][0x728] ;  /* 0x0001ca00ff047b82 */ /* 0x004ea40000000a00 */
[----:B--2---:R3:W5:Y:S01]  /*6670*/  LDG.E R18, desc[UR38][R4.64] ;  /* 0x0000002604127981 */ /* 0x004762000c1e1900 */
[----:B------:R-:W-:Y:S05]  /*6680*/  BRA `(.L_x_54) ;  /* 0x0000000000087947 */ /* 0x000fea0003800000 */
.L_x_55:
[----:B------:R-:W-:Y:S02]  /*6690*/  ULDC UR4, c[0x0][0x720] ;  /* 0x0001c80000047ab9 */ /* 0x000fe40000000800 */
[----:B------:R-:W-:-:S07]  /*66a0*/  MOV R18, UR4 ;  /* 0x0000000400127c02 */ /* 0x000fce0008000f00 */
.L_x_54:
[----:B-1----:R-:W-:-:S04]  /*66b0*/  MOV R0, RZ ;  /* 0x000000ff00007202 */ /* 0x002fc80000000f00 */
[----:B------:R-:W-:-:S13]  /*66c0*/  LOP3.LUT P0, RZ, R0, 0x9f, RZ, 0xc0, !PT ;  /* 0x0000009f00ff7812 */ /* 0x000fda000780c0ff */
[----:B------:R-:W-:Y:S05]  /*66d0*/  @!P0 BRA `(.L_x_56) ;  /* 0x0000000000408947 */ /* 0x000fea0003800000 */
[----:B------:R-:W-:Y:S01]  /*66e0*/  MOV R0, 0x0 ;  /* 0x0000000000007802 */ /* 0x000fe20000000f00 */
[----:B------:R-:W-:Y:S01]  /*66f0*/  ULDC.64 UR4, c[0x4][0x68] ;  /* 0x01001a0000047ab9 */ /* 0x000fe20000000a00 */
[----:B------:R-:W-:Y:S01]  /*6700*/  ULDC.64 UR6, c[0x4][0x8] ;  /* 0x0100020000067ab9 */ /* 0x000fe20000000a00 */
[----:B--23--:R-:W-:Y:S01]  /*6710*/  IMAD.U32 R4, RZ, RZ, UR4 ;  /* 0x00000004ff047e24 */ /* 0x00cfe2000f8e00ff */
[----:B------:R1:W2:Y:S01]  /*6720*/  LDC.64 R14, c[0x4][R0] ;  /* 0x01000000000e7b82 */ /* 0x0002a20000000a00 */
[----:B------:R-:W-:Y:S01]  /*6730*/  MOV R5, UR5 ;  /* 0x0000000500057c02 */ /* 0x000fe20008000f00 */
[----:B------:R-:W-:Y:S01]  /*6740*/  ULDC.64 UR4, c[0x4][0x70] ;  /* 0x01001c0000047ab9 */ /* 0x000fe20000000a00 */
[----:B------:R-:W-:Y:S01]  /*6750*/  IMAD.U32 R10, RZ, RZ, UR6 ;  /* 0x00000006ff0a7e24 */ /* 0x000fe2000f8e00ff */
[----:B------:R-:W-:Y:S01]  /*6760*/  MOV R7, UR5 ;  /* 0x0000000500077c02 */ /* 0x000fe20008000f00 */
[----:B------:R-:W-:Y:S01]  /*6770*/  IMAD.U32 R6, RZ, RZ, UR4 ;  /* 0x00000004ff067e24 */ /* 0x000fe2000f8e00ff */
[----:B------:R-:W-:Y:S01]  /*6780*/  MOV R11, UR7 ;  /* 0x00000007000b7c02 */ /* 0x000fe20008000f00 */
[----:B------:R-:W-:Y:S01]  /*6790*/  IMAD.MOV.U32 R8, RZ, RZ, 0x70 ;  /* 0x00000070ff087424 */ /* 0x000fe200078e00ff */
[----:B------:R-:W-:Y:S01]  /*67a0*/  MOV R12, 0x1 ;  /* 0x00000001000c7802 */ /* 0x000fe20000000f00 */
[----:B-1----:R-:W-:-:S07]  /*67b0*/  IMAD.MOV.U32 R13, RZ, RZ, RZ ;  /* 0x000000ffff0d7224 */ /* 0x002fce00078e00ff */
[----:B------:R-:W-:-:S07]  /*67c0*/  LEPC R20, `(.L_x_56) ;  /* 0x000000001014794e */ /* 0x000fce0000000000 */
[----:B--2--5:R-:W-:Y:S05]  /*67d0*/  CALL.ABS.NOINC R14 ;  /* 0x000000000e007343 */ /* 0x024fea0003c00000 */
.L_x_56:
[----:B------:R-:W-:Y:S01]  /*67e0*/  MOV R24, UR50 ;  /* 0x0000003200187c02 */ /* 0x000fe20008000f00 */
[----:B------:R-:W-:-:S04]  /*67f0*/  IMAD.U32 R3, RZ, RZ, UR53 ;  /* 0x00000035ff037e24 */ /* 0x000fc8000f8e00ff */
[----:B------:R-:W-:-:S05]  /*6800*/  IMAD R24, R3, 0x900, R24 ;  /* 0x0000090003187824 */ /* 0x000fca00078e0218 */
[----:B------:R-:W-:-:S04]  /*6810*/  IADD3 R0, R24, 0x5700, RZ ;  /* 0x0000570018007810 */ /* 0x000fc80007ffe0ff */
        /* <DEDUP_REMOVED lines=18> */
.L_x_57:
[C---:B--23--:R-:W-:Y:S01]  /*6940*/  SHF.L.U32 R5, R2.reuse, 0x4, RZ ;  /* 0x0000000402057819 */ /* 0x04cfe200000006ff */
[----:B------:R-:W-:Y:S01]  /*6950*/  ULDC.64 UR4, c[0x0][0x730] ;  /* 0x0001cc0000047ab9 */ /* 0x000fe20000000a00 */
[----:B------:R-:W-:Y:S01]  /*6960*/  SHF.R.U32.HI R4, RZ, 0x1, R2 ;  /* 0x00000001ff047819 */ /* 0x000fe20000011602 */
[C---:B------:R-:W-:Y:S01]  /*6970*/  IMAD.SHL.U32 R7, R2.reuse, 0x2, RZ ;  /* 0x0000000202077824 */ /* 0x040fe200078e00ff */
[----:B------:R-:W-:Y:S02]  /*6980*/  LOP3.LUT R3, R5, 0x40, RZ, 0xc0, !PT ;  /* 0x0000004005037812 */ /* 0x000fe400078ec0ff */
[----:B------:R-:W-:Y:S01]  /*6990*/  ISETP.NE.U32.AND P0, PT, RZ, UR4, PT ;  /* 0x00000004ff007c0c */ /* 0x000fe2000bf05070 */
[----:B------:R-:W-:Y:S01]  /*69a0*/  ULDC UR4, c[0x0][0x720] ;  /* 0x0001c80000047ab9 */ /* 0x000fe20000000800 */
[C---:B------:R-:W-:Y:S02]  /*69b0*/  LOP3.LUT R0, R2.reuse, 0x7f, RZ, 0xc0, !PT ;  /* 0x0000007f02007812 */ /* 0x040fe400078ec0ff */
[----:B------:R-:W-:Y:S01]  /*69c0*/  LOP3.LUT R6, R3, 0x8, R4, 0xf8, !PT ;  /* 0x0000000803067812 */ /* 0x000fe200078ef804 */
[----:B------:R-:W-:Y:S01]  /*69d0*/  IMAD.SHL.U32 R3, R2, 0x8, RZ ;  /* 0x0000000802037824 */ /* 0x000fe200078e00ff */
[----:B------:R-:W-:-:S02]  /*69e0*/  ISETP.NE.AND.EX P0, PT, RZ, UR5, PT, P0 ;  /* 0x00000005ff007c0c */ /* 0x000fc4000bf05300 */
[----:B------:R-:W-:Y:S02]  /*69f0*/  IADD3 R0, R0, 0x1f, RZ ;  /* 0x0000001f00007810 */ /* 0x000fe40007ffe0ff */
[----:B------:R-:W-:Y:S02]  /*6a00*/  LOP3.LUT R4, R3, 0x300, RZ, 0xc0, !PT ;  /* 0x0000030003047812 */ /* 0x000fe400078ec0ff */
[----:B-----5:R-:W-:Y:S02]  /*6a10*/  FSEL R3, R18, UR4, !P0 ;  /* 0x0000000412037c08 */ /* 0x020fe4000c000000 */
[----:B------:R-:W-:Y:S02]  /*6a20*/  ISETP.GT.U32.AND P0, PT, R0, 0x3e, PT ;  /* 0x0000003e0000780c */ /* 0x000fe40003f04070 */
[----:B------:R-:W-:Y:S01]  /*6a30*/  LEA R23, R23, R4, 0x4 ;  /* 0x0000000417177211 */ /* 0x000fe200078e20ff */
[-C--:B------:R-:W-:Y:S01]  /*6a40*/  FMUL R0, R88, R3.reuse ;  /* 0x0000000358007220 */ /* 0x080fe20000400000 */
[----:B------:R-:W-:Y:S01]  /*6a50*/  LOP3.LUT R11, R6, 0x8, R7, 0x78, !PT ;  /* 0x00000008060b7812 */ /* 0x000fe200078e7807 */
[-C--:B------:R-:W-:Y:S01]  /*6a60*/  FMUL R4, R90, R3.reuse ;  /* 0x000000035a047220 */ /* 0x080fe20000400000 */
[----:B------:R-:W-:Y:S01]  /*6a70*/  LOP3.LUT R10, R5, 0x80, RZ, 0xc0, !PT ;  /* 0x00000080050a7812 */ /* 0x000fe200078ec0ff */
[-C--:B------:R-:W-:Y:S01]  /*6a80*/  FMUL R5, R26, R3.reuse ;  /* 0x000000031a057220 */ /* 0x080fe20000400000 */
[-C--:B------:R-:W-:Y:S01]  /*6a90*/  FMUL R7, R30, R3.reuse ;  /* 0x000000031e077220 */ /* 0x080fe20000400000 */
[-C--:B------:R-:W-:Y:S01]  /*6aa0*/  FMUL R6, R92, R3.reuse ;  /* 0x000000035c067220 */ /* 0x080fe20000400000 */
[-C--:B------:R-:W-:Y:S01]  /*6ab0*/  FMUL R9, R28, R3.reuse ;  /* 0x000000031c097220 */ /* 0x080fe20000400000 */
[-C--:B------:R-:W-:Y:S01]  /*6ac0*/  FMUL R8, R94, R3.reuse ;  /* 0x000000035e087220 */ /* 0x080fe20000400000 */
[----:B------:R-:W-:Y:S01]  /*6ad0*/  FMUL R3, R32, R3 ;  /* 0x0000000320037220 */ /* 0x000fe20000400000 */
[----:B------:R-:W-:-:S02]  /*6ae0*/  IADD3 R11, R11, R23, R10 ;  /* 0x000000170b0b7210 */ /* 0x000fc40007ffe00a */
[----:B------:R-:W-:Y:S02]  /*6af0*/  F2FP.BF16.F32.PACK_AB R12, R5, R0 ;  /* 0x00000000050c723e */ /* 0x000fe400000010ff */
[----:B------:R-:W-:Y:S01]  /*6b00*/  F2FP.BF16.F32.PACK_AB R13, R7, R4 ;  /* 0x00000004070d723e */ /* 0x000fe200000010ff */
[----:B------:R-:W-:Y:S01]  /*6b10*/  IMAD R11, R11, 0x2, R24 ;  /* 0x000000020b0b7824 */ /* 0x000fe200078e0218 */
[----:B------:R-:W-:Y:S02]  /*6b20*/  F2FP.BF16.F32.PACK_AB R14, R9, R6 ;  /* 0x00000006090e723e */ /* 0x000fe400000010ff */
[----:B------:R-:W-:Y:S01]  /*6b30*/  F2FP.BF16.F32.PACK_AB R15, R3, R8 ;  /* 0x00000008030f723e */ /* 0x000fe200000010ff */
[----:B------:R-:W-:Y:S06]  /*6b40*/  @P0 BRA `(.L_x_58) ;  /* 0x0000000000040947 */ /* 0x000fec0003800000 */
[----:B------:R-:W-:-:S04]  /*6b50*/  DEPBAR.LE SB0, 0x0 ;  /* 0x000080000000791a */ /* 0x000fc80000000000 */
.L_x_58:
[----:B------:R-:W-:Y:S05]  /*6b60*/  WARPSYNC.ALL ;  /* 0x0000000000007948 */ /* 0x000fea0003800000 */
[----:B------:R-:W-:Y:S06]  /*6b70*/  BAR.SYNC.DEFER_BLOCKING 0x1, 0x80 ;  /* 0x0042000000007b1d */ /* 0x000fec0000010000 */
[----:B------:R-:W-:Y:S01]  /*6b80*/  BSSY B0, `(.L_x_59) ;  /* 0x0000017000007945 */ /* 0x000fe20003800000 */
[----:B------:R1:W-:Y:S01]  /*6b90*/  STSM.16.M88.4 [R11+0x5700], R12 ;  /* 0x0057000c0b007844 */ /* 0x0003e20000000200 */
[----:B------:R-:W-:Y:S01]  /*6ba0*/  @!PT LDS RZ, [RZ] ;  /* 0x00000000fffff984 */ /* 0x000fe20000000800 */
[----:B------:R-:W-:Y:S01]  /*6bb0*/  @!PT LDS RZ, [RZ] ;  /* 0x00000000fffff984 */ /* 0x000fe20000000800 */
[----:B------:R-:W-:Y:S01]  /*6bc0*/  @!PT LDS RZ, [RZ] ;  /* 0x00000000fffff984 */ /* 0x000fe20000000800 */
[----:B------:R-:W-:Y:S01]  /*6bd0*/  @!PT LDS RZ, [RZ] ;  /* 0x00000000fffff984 */ /* 0x000fe20000000800 */
[----:B------:R2:W-:Y:S06]  /*6be0*/  MEMBAR.ALL.CTA ;  /* 0x0000000000007992 */ /* 0x0005ec0000008000 */
[----:B--2---:R-:W2:Y:S02]  /*6bf0*/  FENCE.VIEW.ASYNC.S ;  /* 0x00000000000073c6 */ /* 0x004ea40000000000 */
[----:B--2---:R-:W-:Y:S06]  /*6c00*/  BAR.SYNC.DEFER_BLOCKING 0x1, 0x80 ;  /* 0x0042000000007b1d */ /* 0x004fec0000010000 */
[----:B------:R-:W-:Y:S05]  /*6c10*/  @P0 BRA `(.L_x_60) ;  /* 0x0000000000340947 */ /* 0x000fea0003800000 */
[----:B------:R-:W2:Y:S01]  /*6c20*/  LDC R3, c[0x0][0xa10] ;  /* 0x00028400ff037b82 */ /* 0x000ea20000000800 */
[----:B------:R-:W-:Y:S01]  /*6c30*/  IADD3 R0, -R19, RZ, RZ ;  /* 0x000000ff13007210 */ /* 0x000fe20007ffe1ff */
[----:B------:R-:W-:Y:S01]  /*6c40*/  UIADD3 UR6, UP0, UR36, 0x670, URZ ;  /* 0x0000067024067890 */ /* 0x000fe2000ff1e03f */
[----:B------:R-:W-:Y:S01]  /*6c50*/  R2UR UR5, R16 ;  /* 0x00000000100572ca */ /* 0x000fe200000e0000 */
[----:B------:R-:W-:Y:S01]  /*6c60*/  UMOV UR41, URZ ;  /* 0x0000003f00297c82 */ /* 0x000fe20008000000 */
[----:B------:R-:W-:Y:S01]  /*6c70*/  R2UR UR40, R24 ;  /* 0x00000000182872ca */ /* 0x000fe200000e0000 */
[----:B------:R-:W-:Y:S01]  /*6c80*/  UIADD3.X UR7, URZ, UR37, URZ, UP0, !UPT ;  /* 0x000000253f077290 */ /* 0x000fe200087fe43f */
[----:B------:R-:W-:-:S11]  /*6c90*/  R2UR UR4, R0 ;  /* 0x00000000000472ca */ /* 0x000fd600000e0000 */
[----:B------:R-:W-:Y:S01]  /*6ca0*/  UIADD3 UR40, UR40, 0x5700, URZ ;  /* 0x0000570028287890 */ /* 0x000fe2000fffe03f */
[----:B--2---:R-:W-:-:S13]  /*6cb0*/  R2UR UR43, R3 ;  /* 0x00000000032b72ca */ /* 0x004fda00000e0000 */
[----:B------:R-:W-:-:S09]  /*6cc0*/  UIMAD UR43, UR43, UR4, UR5 ;  /* 0x000000042b2b72a4 */ /* 0x000fd2000f8e0205 */
[----:B------:R2:W-:Y:S02]  /*6cd0*/  UTMASTG.4D [UR40], [UR6] ;  /* 0x00000028060073b5 */ /* 0x0005e40008018000 */
[----:B--2---:R0:W-:Y:S02]  /*6ce0*/  UTMACMDFLUSH ;  /* 0x00000000000079b7 */ /* 0x0041e40000000000 */
.L_x_60:
[----:B------:R-:W-:Y:S05]  /*6cf0*/  BSYNC B0 ;  /* 0x0000000000007941 */ /* 0x000fea0003800000 */
.L_x_59:
[----:B------:R-:W-:Y:S01]  /*6d00*/  ULEA UR4, UR53, 0xfffffff8, 0x3 ;  /* 0xfffffff835047891 */ /* 0x000fe2000f8e183f */
[----:B------:R-:W-:-:S04]  /*6d10*/  DEPBAR.LE SB0, 0x0 ;  /* 0x000080000000791a */ /* 0x000fc80000000000 */
[----:B------:R-:W-:Y:S01]  /*6d20*/  ULOP3.LUT UR4, UR4, 0x8, URZ, 0xc0, !UPT ;  /* 0x0000000804047892 */ /* 0x000fe2000f8ec03f */
[----:B------:R-:W-:-:S03]  /*6d30*/  LOP3.LUT R96, R96, 0x1, RZ, 0x3c, !PT ;  /* 0x0000000160607812 */ /* 0x000fc600078e3cff */
[----:B------:R-:W-:-:S06]  /*6d40*/  ULOP3.LUT UR4, UR4, 0x18, URZ, 0x3c, !UPT ;  /* 0x0000001804047892 */ /* 0x000fcc000f8e3c3f */
[----:B------:R-:W-:Y:S01]  /*6d50*/  IMAD.U32 R0, RZ, RZ, UR4 ;  /* 0x00000004ff007e24 */ /* 0x000fe2000f8e00ff */
[----:B------:R-:W-:Y:S02]  /*6d60*/  ULDC UR4, c[0x0][0xc] ;  /* 0x0000030000047ab9 */ /* 0x000fe40000000800 */
[----:B------:R-:W-:Y:S01]  /*6d70*/  IADD3 R17, R17, UR4, RZ ;  /* 0x0000000411117c10 */ /* 0x000fe2000fffe0ff */
[----:B------:R-:W-:Y:S01]  /*6d80*/  ULDC UR4, c[0x0][0xa00] ;  /* 0x0002800000047ab9 */ /* 0x000fe20000000800 */
[----:B------:R2:W-:Y:S02]  /*6d90*/  SYNCS.ARRIVE.TRANS64.A1T0 RZ, [R0+UR50+0x7290], RZ ;  /* 0x007290ff00ff79a7 */ /* 0x0005e40008100032 */
[----:B------:R-:W-:-:S13]  /*6da0*/  ISETP.GE.AND P0, PT, R17, UR4, PT ;  /* 0x0000000411007c0c */ /* 0x000fda000bf06270 */
[----:B--2---:R-:W-:Y:S05]  /*6db0*/  @!P0 BRA `(.L_x_61) ;  /* 0xffffff9c00b08947 */ /* 0x004fea000383ffff */
[----:B------:R-:W-:Y:S05]  /*6dc0*/  EXIT ;  /* 0x000000000000794d */ /* 0x000fea0003800000 */
.L_x_6:
[----:B------:R-:W-:-:S08]  /*6dd0*/  NOP ;  /* 0x0000000000007918 */ /* 0x000fd00000000000 */
[----:B------:R-:W2:-:S00]  /*6de0*/  USETMAXREG.DEALLOC.CTAPOOL 0x18 ;  /* 0x00000018000079c8 */ /* 0x000e8000080e0500 */
[----:B------:R-:W-:-:S13]  /*6df0*/  PLOP3.LUT P3, PT, PT, PT, UP0, 0x80, 0x0 ;  /* 0x000000000000781c */ /* 0x000fda0003f6f008 */
[----:B--2---:R-:W-:Y:S05]  /*6e00*/  @!P3 BRA `(.L_x_62) ;  /* 0x000000080038b947 */ /* 0x004fea0003800000 */
[----:B------:R-:W-:-:S13]  /*6e10*/  PLOP3.LUT P2, PT, PT, PT, UP1, 0x80, 0x0 ;  /* 0x000000000000781c */ /* 0x000fda0003f4f018 */
[----:B-1----:R-:W-:Y:S05]  /*6e20*/  @P2 EXIT ;  /* 0x000000000000294d */ /* 0x002fea0003800000 */
[----:B------:R-:W-:Y:S02]  /*6e30*/  ULDC UR4, c[0x0][0xa00] ;  /* 0x0002800000047ab9 */ /* 0x000fe40000000800 */
[----:B------:R-:W-:-:S13]  /*6e40*/  ISETP.GE.AND P2, PT, R17, UR4, PT ;  /* 0x0000000411007c0c */ /* 0x000fda000bf46270 */
[----:B------:R-:W-:Y:S05]  /*6e50*/  @P2 EXIT ;  /* 0x000000000000294d */ /* 0x000fea0003800000 */
[----:B------:R-:W-:Y:S01]  /*6e60*/  LOP3.LUT P2, RZ, R2, 0x1f, RZ, 0xc0, !PT ;  /* 0x0000001f02ff7812 */ /* 0x000fe2000784c0ff */
[----:B------:R-:W-:Y:S01]  /*6e70*/  BSSY B0, `(.L_x_63) ;  /* 0x0000086000007945 */ /* 0x000fe20003800000 */
[----:B------:R-:W-:Y:S01]  /*6e80*/  IMAD.MOV.U32 R4, RZ, RZ, 0x1 ;  /* 0x00000001ff047424 */ /* 0x000fe200078e00ff */
[----:B------:R-:W-:Y:S01]  /*6e90*/  MOV R0, RZ ;  /* 0x000000ff00007202 */ /* 0x000fe20000000f00 */
[----:B------:R-:W-:Y:S01]  /*6ea0*/  IMAD.MOV.U32 R5, RZ, RZ, 0x1 ;  /* 0x00000001ff057424 */ /* 0x000fe200078e00ff */
[----:B------:R-:W-:Y:S01]  /*6eb0*/  PLOP3.LUT P0, PT, P2, P0, PT, 0x2a, 0x0 ;  /* 0x000000000000781c */ /* 0x000fe20001700572 */
[----:B------:R-:W-:Y:S01]  /*6ec0*/  ULOP3.LUT UR6, UR49, 0x2, URZ, 0xfc, !UPT ;  /* 0x0000000231067892 */ /* 0x000fe2000f8efc3f */
[----:B------:R-:W-:Y:S01]  /*6ed0*/  ULDC UR7, c[0x0][0xc] ;  /* 0x0000030000077ab9 */ /* 0x000fe20000000800 */
[----:B------:R-:W-:Y:S01]  /*6ee0*/  ULDC.64 UR14, c[0x0][0x198] ;  /* 0x00006600000e7ab9 */ /* 0x000fe20000000a00 */
[----:B------:R-:W-:-:S09]  /*6ef0*/  ULDC UR18, c[0x0][0xa00] ;  /* 0x0002800000127ab9 */ /* 0x000fd20000000800 */
.L_x_78:
[----:B------:R-:W1:Y:S01]  /*6f00*/  LDC R6, c[0x0][0xa04] ;  /* 0x00028100ff067b82 */ /* 0x000e620000000800 */
[----:B------:R-:W-:Y:S01]  /*6f10*/  MOV R7, R17 ;  /* 0x0000001100077202 */ /* 0x000fe20000000f00 */
[----:B------:R-:W-:-:S06]  /*6f20*/  UMOV UR4, 0xffffffff ;  /* 0xffffffff00047882 */ /* 0x000fcc0000000000 */
[----:B------:R-:W2:Y:S08]  /*6f30*/  LDC R10, c[0x0][0xa10] ;  /* 0x00028400ff0a7b82 */ /* 0x000eb00000000800 */
[----:B------:R-:W3:Y:S01]  /*6f40*/  LDC R13, c[0x0][0xa1c] ;  /* 0x00028700ff0d7b82 */ /* 0x000ee20000000800 */
[----:B-1----:R-:W-:Y:S02]  /*6f50*/  ISETP.NE.AND P2, PT, R6, 0x1, PT ;  /* 0x000000010600780c */ /* 0x002fe40003f45270 */
[----:B--2---:R-:W-:-:S11]  /*6f60*/  ISETP.NE.AND P3, PT, R10, 0x1, PT ;  /* 0x000000010a00780c */ /* 0x004fd60003f65270 */
[----:B------:R-:W1:Y:S01]  /*6f70*/  @P2 LDC.64 R8, c[0x0][0xa08] ;  /* 0x00028200ff082b82 */ /* 0x000e620000000a00 */
[----:B---3--:R-:W-:-:S07]  /*6f80*/  ISETP.NE.AND P4, PT, R13, 0x1, PT ;  /* 0x000000010d00780c */ /* 0x008fce0003f85270 */
[----:B------:R-:W2:Y:S08]  /*6f90*/  @P3 LDC R12, c[0x0][0xa14] ;  /* 0x00028500ff0c3b82 */ /* 0x000eb00000000800 */
[----:B------:R-:W3:Y:S08]  /*6fa0*/  @P3 LDC R11, c[0x0][0xa18] ;  /* 0x00028600ff0b3b82 */ /* 0x000ef00000000800 */
[----:B------:R-:W4:Y:S01]  /*6fb0*/  @P4 LDC.64 R2, c[0x0][0xa20] ;  /* 0x00028800ff024b82 */ /* 0x000f220000000a00 */
[----:B-1----:R-:W-:-:S05]  /*6fc0*/  @P2 IMAD.HI.U32 R8, R17, R8, RZ ;  /* 0x0000000811082227 */ /* 0x002fca00078e00ff */
[----:B------:R-:W-:-:S05]  /*6fd0*/  @P2 SHF.R.U32.HI R7, RZ, R9, R8 ;  /* 0x00000009ff072219 */ /* 0x000fca0000011608 */
[----:B--2---:R-:W-:-:S04]  /*6fe0*/  @P3 IMAD.HI.U32 R8, R7, R12, RZ ;  /* 0x0000000c07083227 */ /* 0x004fc800078e00ff */
[----:B------:R-:W-:Y:S01]  /*6ff0*/  IMAD.MOV.U32 R9, RZ, RZ, R7 ;  /* 0x000000ffff097224 */ /* 0x000fe200078e0007 */
[----:B---3--:R-:W-:-:S05]  /*7000*/  @P3 SHF.R.U32.HI R9, RZ, R11, R8 ;  /* 0x0000000bff093219 */ /* 0x008fca0000011608 */
[----:B----4-:R-:W-:Y:S01]  /*7010*/  @P4 IMAD.HI.U32 R8, R9, R2, RZ ;  /* 0x0000000209084227 */ /* 0x010fe200078e00ff */
[----:B------:R-:W-:-:S04]  /*7020*/  MOV R2, R9 ;  /* 0x0000000900027202 */ /* 0x000fc80000000f00 */
[----:B------:R-:W-:Y:S02]  /*7030*/  @P4 SHF.R.U32.HI R2, RZ, R3, R8 ;  /* 0x00000003ff024219 */ /* 0x000fe40000011608 */
[----:B------:R-:W-:-:S03]  /*7040*/  IADD3 R3, -R9, RZ, RZ ;  /* 0x000000ff09037210 */ /* 0x000fc60007ffe1ff */
[----:B------:R-:W-:Y:S02]  /*7050*/  IMAD.MOV R2, RZ, RZ, -R2 ;  /* 0x000000ffff027224 */ /* 0x000fe400078e0a02 */
[----:B------:R-:W-:Y:S02]  /*7060*/  IMAD R10, R10, R3, R7 ;  /* 0x000000030a0a7224 */ /* 0x000fe400078e0207 */
[----:B------:R-:W-:Y:S01]  /*7070*/  IMAD R2, R13, R2, R9 ;  /* 0x000000020d027224 */ /* 0x000fe200078e0209 */
[----:B------:R-:W-:Y:S06]  /*7080*/  BRA.DIV UR4, `(.L_x_64) ;  /* 0x0000001604e07947 */ /* 0x000fec000b800000 */
[----:B------:R-:W-:-:S13]  /*7090*/  ELECT P6, URZ, PT ;  /* 0x00000000003f782f */ /* 0x000fda00038c0000 */
.L_x_115:
[----:B------:R-:W-:Y:S01]  /*70a0*/  IMAD.MOV R3, RZ, RZ, -R7 ;  /* 0x000000ffff037224 */ /* 0x000fe200078e0a07 */
[----:B------:R-:W-:Y:S03]  /*70b0*/  BSSY B1, `(.L_x_65) ;  /* 0x0000029000017945 */ /* 0x000fe60003800000 */
[----:B------:R-:W-:Y:S02]  /*70c0*/  IMAD R3, R6, R3, R17 ;  /* 0x0000000306037224 */ /* 0x000fe400078e0211 */
[----:B------:R-:W-:-:S03]  /*70d0*/  IMAD.MOV.U32 R6, RZ, RZ, RZ ;  /* 0x000000ffff067224 */ /* 0x000fc600078e00ff */
[----:B------:R-:W-:Y:S01]  /*70e0*/  SHF.L.U32 R3, R3, 0x7, RZ ;  /* 0x0000000703037819 */ /* 0x000fe200000006ff */
[----:B------:R-:W-:Y:S06]  /*70f0*/  @!P6 BRA `(.L_x_66) ;  /* 0x000000000090e947 */ /* 0x000fec0003800000 */
[----:B------:R-:W1:Y:S01]  /*7100*/  S2R R7, SR_CgaCtaId ;  /* 0x0000000000077919 */ /* 0x000e620000008800 */
[----:B------:R-:W-:-:S04]  /*7110*/  MOV R6, 0x400 ;  /* 0x0000040000067802 */ /* 0x000fc80000000f00 */
[----:B-1----:R-:W-:Y:S02]  /*7120*/  LEA R9, R7, R6, 0x18 ;  /* 0x0000000607097211 */ /* 0x002fe400078ec0ff */
[----:B------:R-:W-:Y:S02]  /*7130*/  SHF.L.U32 R6, R5, 0x1f, RZ ;  /* 0x0000001f05067819 */ /* 0x000fe400000006ff */
[----:B------:R-:W-:-:S04]  /*7140*/  LEA R7, R0, R9, 0x3 ;  /* 0x0000000900077211 */ /* 0x000fc800078e18ff */
[----:B------:R-:W1:Y:S02]  /*7150*/  SYNCS.PHASECHK.TRANS64.TRYWAIT P2, [R7+URZ+0x7260], R6 ;  /* 0x00726006070075a7 */ /* 0x000e64000804017f */
[----:B-1----:R-:W-:Y:S05]  /*7160*/  @!P2 BRA `(.L_x_67) ;  /* 0x0000001400c8a947 */ /* 0x002fea0003800000 */
.L_x_116:
[----:B------:R-:W-:Y:S01]  /*7170*/  UPRMT UR4, UR6, 0x9910, URZ ;  /* 0x0000991006047896 */ /* 0x000fe2000800003f */
[----:B-1----:R-:W-:-:S03]  /*7180*/  @P1 IMAD.MOV.U32 R6, RZ, RZ, 0x800 ;  /* 0x00000800ff061424 */ /* 0x002fc600078e00ff */
[----:B------:R-:W-:Y:S01]  /*7190*/  UISETP.NE.AND UP0, UPT, UR4, 0x2, UPT ;  /* 0x000000020400788c */ /* 0x000fe2000bf05270 */
[----:B------:R1:W-:Y:S05]  /*71a0*/  @P1 SYNCS.ARRIVE.TRANS64 RZ, [R7+URZ+0x7250], R6 ;  /* 0x0072500607ff19a7 */ /* 0x0003ea000800003f */
[----:B------:R-:W-:-:S13]  /*71b0*/  PLOP3.LUT P2, PT, PT, PT, UP0, 0x80, 0x0 ;  /* 0x000000000000781c */ /* 0x000fda0003f4f008 */
[----:B-1----:R-:W-:Y:S05]  /*71c0*/  @P2 BRA `(.L_x_68) ;  /* 0x0000000000042947 */ /* 0x002fea0003800000 */
[----:B------:R-:W-:Y:S01]  /*71d0*/  BPT.TRAP 0x1 ;  /* 0x000000040000795c */ /* 0x000fe20000300000 */
.L_x_68:
[----:B------:R-:W-:Y:S05]  /*71e0*/  @P0 BRA `(.L_x_69) ;  /* 0x0000000000040947 */ /* 0x000fea0003800000 */
[----:B------:R-:W-:Y:S01]  /*71f0*/  BPT.TRAP 0x1 ;  /* 0x000000040000795c */ /* 0x000fe20000300000 */
.L_x_69:
[----:B------:R-:W-:Y:S01]  /*7200*/  R2UR UR4, R9 ;  /* 0x00000000090472ca */ /* 0x000fe200000e0000 */
[----:B------:R-:W-:Y:S01]  /*7210*/  UIADD3 UR16, UP0, UR14, 0xf0, URZ ;  /* 0x000000f00e107890 */ /* 0x000fe2000ff1e03f */
[----:B------:R-:W-:Y:S01]  /*7220*/  R2UR UR9, R7 ;  /* 0x00000000070972ca */ /* 0x000fe200000e0000 */
[----:B------:R-:W-:Y:S01]  /*7230*/  UMOV UR5, 0x10000000 ;  /* 0x1000000000057882 */ /* 0x000fe20000000000 */
[----:B------:R-:W-:Y:S01]  /*7240*/  R2UR UR8, R0 ;  /* 0x00000000000872ca */ /* 0x000fe200000e0000 */
[----:B------:R-:W-:Y:S01]  /*7250*/  UIADD3.X UR17, URZ, UR15, URZ, UP0, !UPT ;  /* 0x0000000f3f117290 */ /* 0x000fe200087fe43f */
[----:B------:R-:W-:Y:S01]  /*7260*/  R2UR UR11, R3 ;  /* 0x00000000030b72ca */ /* 0x000fe200000e0000 */
[----:B------:R-:W-:Y:S01]  /*7270*/  UMOV UR10, URZ ;  /* 0x0000003f000a7c82 */ /* 0x000fe20008000000 */
[----:B------:R-:W-:Y:S02]  /*7280*/  R2UR UR12, R10 ;  /* 0x000000000a0c72ca */ /* 0x000fe400000e0000 */
[----:B------:R-:W-:-:S02]  /*7290*/  R2UR UR13, R2 ;  /* 0x00000000020d72ca */ /* 0x000fc400000e0000 */
[----:B------:R-:W-:-:S03]  /*72a0*/  IADD3 R0, R0, 0x1, RZ ;  /* 0x0000000100007810 */ /* 0x000fc60007ffe0ff */
[----:B------:R-:W-:Y:S01]  /*72b0*/  UIADD3 UR9, UR9, 0x7250, URZ ;  /* 0x0000725009097890 */ /* 0x000fe2000fffe03f */
[----:B------:R-:W-:Y:S01]  /*72c0*/  ISETP.NE.AND P2, PT, R0, 0x2, PT ;  /* 0x000000020000780c */ /* 0x000fe20003f45270 */
[----:B------:R-:W-:-:S03]  /*72d0*/  ULEA UR8, UR8, UR4, 0xb ;  /* 0x0000000408087291 */ /* 0x000fc6000f8e583f */
[----:B------:R-:W-:Y:S01]  /*72e0*/  UMOV UR4, 0x0 ;  /* 0x0000000000047882 */ /* 0x000fe20000000000 */
[----:B------:R-:W-:Y:S02]  /*72f0*/  SEL R6, RZ, 0x1, P2 ;  /* 0x00000001ff067807 */ /* 0x000fe40001000000 */
[----:B------:R-:W-:Y:S02]  /*7300*/  SEL R0, R0, RZ, P2 ;  /* 0x000000ff00007207 */ /* 0x000fe40001000000 */
[----:B------:R-:W-:Y:S01]  /*7310*/  LOP3.LUT R5, R5, R6, RZ, 0x3c, !PT ;  /* 0x0000000605057212 */ /* 0x000fe200078e3cff */
[----:B------:R1:W-:Y:S02]  /*7320*/  UTMALDG.4D [UR8], [UR16], desc[UR4] ;  /* 0x00000408100075b4 */ /* 0x0003e40008019000 */
[----:B-1----:R-:W-:-:S07]  /*7330*/  IMAD.MOV.U32 R6, RZ, RZ, 0x40 ;  /* 0x00000040ff067424 */ /* 0x002fce00078e00ff */
.L_x_66:
[----:B------:R-:W-:Y:S05]  /*7340*/  BSYNC B1 ;  /* 0x0000000000017941 */ /* 0x000fea0003800000 */
.L_x_65:
[----:B------:R-:W-:Y:S01]  /*7350*/  LOP3.LUT P2, RZ, R4, 0xff, RZ, 0xc0, !PT ;  /* 0x000000ff04ff7812 */ /* 0x000fe2000784c0ff */
[----:B------:R-:W-:-:S12]  /*7360*/  BSSY B1, `(.L_x_70) ;  /* 0x0000009000017945 */ /* 0x000fd80003800000 */
[----:B------:R-:W-:Y:S05]  /*7370*/  @!P2 BRA `(.L_x_71) ;  /* 0x00000000001ca947 */ /* 0x000fea0003800000 */
[----:B------:R-:W1:Y:S01]  /*7380*/  S2R R7, SR_CgaCtaId ;  /* 0x0000000000077919 */ /* 0x000e620000008800 */
[----:B------:R-:W-:-:S04]  /*7390*/  MOV R4, 0x400 ;  /* 0x0000040000047802 */ /* 0x000fc80000000f00 */
[----:B-1----:R-:W-:Y:S02]  /*73a0*/  LEA R7, R7, R4, 0x18 ;  /* 0x0000000407077211 */ /* 0x002fe400078ec0ff */
[----:B------:R-:W-:Y:S02]  /*73b0*/  SHF.L.U32 R4, RZ, 0x1f, RZ ;  /* 0x0000001fff047819 */ /* 0x000fe400000006ff */
[----:B------:R1:W-:Y:S02]  /*73c0*/  SYNCS.ARRIVE.TRANS64.A1T0 RZ, [R7+URZ+0x72b0], RZ ;  /* 0x0072b0ff07ff79a7 */ /* 0x0003e4000810003f */
[----:B------:R-:W2:Y:S02]  /*73d0*/  SYNCS.PHASECHK.TRANS64.TRYWAIT P2, [R7+URZ+0x72b0], R4 ;  /* 0x0072b004070075a7 */ /* 0x000ea4000804017f */
[----:B-12---:R-:W-:Y:S05]  /*73e0*/  @!P2 BRA `(.L_x_72) ;  /* 0x00000014003ca947 */ /* 0x006fea0003800000 */
.L_x_71:
[----:B------:R-:W-:Y:S05]  /*73f0*/  BSYNC B1 ;  /* 0x0000000000017941 */ /* 0x000fea0003800000 */
.L_x_70:
[----:B------:R-:W-:Y:S04]  /*7400*/  BSSY B1, `(.L_x_73) ;  /* 0x0000028000017945 */ /* 0x000fe80003800000 */
[----:B------:R-:W-:Y:S05]  /*7410*/  @!P6 BRA `(.L_x_74) ;  /* 0x000000000098e947 */ /* 0x000fea0003800000 */
[----:B-1----:R-:W1:Y:S01]  /*7420*/  S2R R7, SR_CgaCtaId ;  /* 0x0000000000077919 */ /* 0x002e620000008800 */
[----:B------:R-:W-:Y:S02]  /*7430*/  MOV R4, 0x400 ;  /* 0x0000040000047802 */ /* 0x000fe40000000f00 */
[----:B------:R-:W-:Y:S02]  /*7440*/  SHF.L.U32 R9, R5, 0x1f, RZ ;  /* 0x0000001f05097819 */ /* 0x000fe400000006ff */
[----:B-1----:R-:W-:-:S04]  /*7450*/  LEA R7, R7, R4, 0x18 ;  /* 0x0000000407077211 */ /* 0x002fc800078ec0ff */
[----:B------:R-:W-:-:S04]  /*7460*/  LEA R4, R0, R7, 0x3 ;  /* 0x0000000700047211 */ /* 0x000fc800078e18ff */
[----:B------:R-:W1:Y:S02]  /*7470*/  SYNCS.PHASECHK.TRANS64.TRYWAIT P2, [R4+URZ+0x7260], R9 ;  /* 0x00726009040075a7 */ /* 0x000e64000804017f */
[----:B-1----:R-:W-:Y:S05]  /*7480*/  @!P2 BRA `(.L_x_75) ;  /* 0x000000140028a947 */ /* 0x002fea0003800000 */
.L_x_117:
[----:B------:R-:W-:Y:S01]  /*7490*/  UPRMT UR4, UR6, 0x9910, URZ ;  /* 0x0000991006047896 */ /* 0x000fe2000800003f */
[----:B-1----:R-:W-:-:S03]  /*74a0*/  @P1 IMAD.MOV.U32 R9, RZ, RZ, 0x800 ;  /* 0x00000800ff091424 */ /* 0x002fc600078e00ff */
[----:B------:R-:W-:Y:S01]  /*74b0*/  UISETP.NE.AND UP0, UPT, UR4, 0x2, UPT ;  /* 0x000000020400788c */ /* 0x000fe2000bf05270 */
[----:B------:R1:W-:Y:S05]  /*74c0*/  @P1 SYNCS.ARRIVE.TRANS64 RZ, [R4+URZ+0x7250], R9 ;  /* 0x0072500904ff19a7 */ /* 0x0003ea000800003f */
[----:B------:R-:W-:-:S13]  /*74d0*/  PLOP3.LUT P2, PT, PT, PT, UP0, 0x80, 0x0 ;  /* 0x000000000000781c */ /* 0x000fda0003f4f008 */
[----:B-1----:R-:W-:Y:S05]  /*74e0*/  @P2 BRA `(.L_x_76) ;  /* 0x0000000000042947 */ /* 0x002fea0003800000 */
[----:B------:R-:W-:Y:S01]  /*74f0*/  BPT.TRAP 0x1 ;  /* 0x000000040000795c */ /* 0x000fe20000300000 */
.L_x_76:
[----:B------:R-:W-:Y:S05]  /*7500*/  @P0 BRA `(.L_x_77) ;  /* 0x0000000000040947 */ /* 0x000fea0003800000 */
[----:B------:R-:W-:Y:S01]  /*7510*/  BPT.TRAP 0x1 ;  /* 0x000000040000795c */ /* 0x000fe20000300000 */
.L_x_77:
[----:B------:R-:W-:Y:S01]  /*7520*/  R2UR UR4, R7 ;  /* 0x00000000070472ca */ /* 0x000fe200000e0000 */
[----:B------:R-:W-:Y:S01]  /*7530*/  UIADD3 UR16, UP0, UR14, 0xf0, URZ ;  /* 0x000000f00e107890 */ /* 0x000fe2000ff1e03f */
[----:B------:R-:W-:Y:S01]  /*7540*/  R2UR UR11, R3 ;  /* 0x00000000030b72ca */ /* 0x000fe200000e0000 */
[----:B------:R-:W-:Y:S01]  /*7550*/  UMOV UR10, URZ ;  /* 0x0000003f000a7c82 */ /* 0x000fe20008000000 */
[----:B------:R-:W-:Y:S01]  /*7560*/  R2UR UR5, R6 ;  /* 0x00000000060572ca */ /* 0x000fe200000e0000 */
[----:B------:R-:W-:Y:S01]  /*7570*/  UIADD3.X UR17, URZ, UR15, URZ, UP0, !UPT ;  /* 0x0000000f3f117290 */ /* 0x000fe200087fe43f */
[----:B------:R-:W-:Y:S02]  /*7580*/  R2UR UR9, R4 ;  /* 0x00000000040972ca */ /* 0x000fe400000e0000 */
[----:B------:R-:W-:Y:S02]  /*7590*/  R2UR UR8, R0 ;  /* 0x00000000000872ca */ /* 0x000fe400000e0000 */
[----:B------:R-:W-:-:S02]  /*75a0*/  R2UR UR12, R10 ;  /* 0x000000000a0c72ca */ /* 0x000fc400000e0000 */
[----:B------:R-:W-:Y:S02]  /*75b0*/  R2UR UR13, R2 ;  /* 0x00000000020d72ca */ /* 0x000fe400000e0000 */
[----:B------:R-:W-:-:S03]  /*75c0*/  IADD3 R0, R0, 0x1, RZ ;  /* 0x0000000100007810 */ /* 0x000fc60007ffe0ff */
[----:B------:R-:W-:Y:S01]  /*75d0*/  UIADD3 UR11, UR11, UR5, URZ ;  /* 0x000000050b0b7290 */ /* 0x000fe2000fffe03f */
[C---:B------:R-:W-:Y:S01]  /*75e0*/  ISETP.NE.AND P2, PT, R0.reuse, 0x2, PT ;  /* 0x000000020000780c */ /* 0x040fe20003f45270 */
[----:B------:R-:W-:Y:S02]  /*75f0*/  UIADD3 UR9, UR9, 0x7250, URZ ;  /* 0x0000725009097890 */ /* 0x000fe4000fffe03f */
[----:B------:R-:W-:Y:S01]  /*7600*/  ULEA UR8, UR8, UR4, 0xb ;  /* 0x0000000408087291 */ /* 0x000fe2000f8e583f */
[----:B------:R-:W-:Y:S01]  /*7610*/  SEL R2, RZ, 0x1, P2 ;  /* 0x00000001ff027807 */ /* 0x000fe20001000000 */
[----:B------:R-:W-:Y:S01]  /*7620*/  UMOV UR5, 0x10000000 ;  /* 0x1000000000057882 */ /* 0x000fe20000000000 */
[----:B------:R-:W-:Y:S01]  /*7630*/  UMOV UR4, 0x0 ;  /* 0x0000000000047882 */ /* 0x000fe20000000000 */
[----:B------:R-:W-:Y:S02]  /*7640*/  SEL R0, R0, RZ, P2 ;  /* 0x000000ff00007207 */ /* 0x000fe40001000000 */
[----:B------:R-:W-:-:S03]  /*7650*/  LOP3.LUT R5, R5, R2, RZ, 0x3c, !PT ;  /* 0x0000000205057212 */ /* 0x000fc600078e3cff */
[----:B------:R2:W-:Y:S02]  /*7660*/  UTMALDG.4D [UR8], [UR16], desc[UR4] ;  /* 0x00000408100075b4 */ /* 0x0005e40008019000 */
[----:B--2---:R-:W-:Y:S02]  /*7670*/  NOP ;  /* 0x0000000000007918 */ /* 0x004fe40000000000 */
.L_x_74:
[----:B------:R-:W-:Y:S05]  /*7680*/  BSYNC B1 ;  /* 0x0000000000017941 */ /* 0x000fea0003800000 */
.L_x_73:
[----:B------:R-:W-:Y:S01]  /*7690*/  VIADD R17, R17, UR7 ;  /* 0x0000000711117c36 */ /* 0x000fe20008000000 */
[----:B-1----:R-:W-:-:S04]  /*76a0*/  PRMT R4, RZ, 0x7610, R4 ;  /* 0x00007610ff047816 */ /* 0x002fc80000000004 */
[----:B------:R-:W-:-:S13]  /*76b0*/  ISETP.GE.AND P2, PT, R17, UR18, PT ;  /* 0x0000001211007c0c */ /* 0x000fda000bf46270 */
[----:B------:R-:W-:Y:S05]  /*76c0*/  @!P2 BRA `(.L_x_78) ;  /* 0xfffffff8000ca947 */ /* 0x000fea000383ffff */
[----:B------:R-:W-:Y:S05]  /*76d0*/  BSYNC B0 ;  /* 0x0000000000007941 */ /* 0x000fea0003800000 */
.L_x_63:
[----:B------:R-:W-:Y:S05]  /*76e0*/  EXIT ;  /* 0x000000000000794d */ /* 0x000fea0003800000 */
.L_x_62:
[----:B-1----:R-:W-:Y:S02]  /*76f0*/  ULDC UR4, c[0x0][0xa00] ;  /* 0x0002800000047ab9 */ /* 0x002fe40000000800 */
[----:B------:R-:W-:-:S13]  /*7700*/  ISETP.GE.AND P0, PT, R17, UR4, PT ;  /* 0x0000000411007c0c */ /* 0x000fda000bf06270 */
[----:B------:R-:W-:Y:S05]  /*7710*/  @P0 EXIT ;  /* 0x000000000000094d */ /* 0x000fea0003800000 */
[----:B------:R-:W-:Y:S01]  /*7720*/  LOP3.LUT P0, RZ, R2, 0x1f, RZ, 0xc0, !PT ;  /* 0x0000001f02ff7812 */ /* 0x000fe2000780c0ff */
[----:B------:R-:W-:Y:S01]  /*7730*/  BSSY B0, `(.L_x_79) ;  /* 0x00000e2000007945 */ /* 0x000fe20003800000 */
[----:B------:R-:W-:Y:S01]  /*7740*/  MOV R4, 0x1 ;  /* 0x0000000100047802 */ /* 0x000fe20000000f00 */
[----:B------:R-:W-:Y:S01]  /*7750*/  IMAD.MOV.U32 R5, RZ, RZ, RZ ;  /* 0x000000ffff057224 */ /* 0x000fe200078e00ff */
[----:B------:R-:W-:Y:S01]  /*7760*/  PLOP3.LUT P0, PT, P0, P2, PT, 0x2a, 0x0 ;  /* 0x000000000000781c */ /* 0x000fe20000704572 */
[----:B------:R-:W-:Y:S01]  /*7770*/  ULOP3.LUT UR5, UR48, 0x2, URZ, 0xfc, !UPT ;  /* 0x0000000230057892 */ /* 0x000fe2000f8efc3f */
[----:B------:R-:W-:Y:S01]  /*7780*/  MOV R0, 0x1 ;  /* 0x0000000100007802 */ /* 0x000fe20000000f00 */
[----:B------:R-:W-:Y:S01]  /*7790*/  ULDC.64 UR6, c[0x0][0x198] ;  /* 0x0000660000067ab9 */ /* 0x000fe20000000a00 */
[----:B------:R-:W-:-:S09]  /*77a0*/  ULDC UR14, c[0x0][0xc] ;  /* 0x00000300000e7ab9 */ /* 0x000fd20000000800 */
.L_x_106:
[----:B------:R-:W1:Y:S01]  /*77b0*/  LDC R2, c[0x0][0xa04] ;  /* 0x00028100ff027b82 */ /* 0x000e620000000800 */
[----:B------:R-:W-:-:S07]  /*77c0*/  UMOV UR4, 0xffffffff ;  /* 0xffffffff00047882 */ /* 0x000fce0000000000 */
        /* <DEDUP_REMOVED lines=9> */
[----:B-1----:R-:W-:-:S04]  /*7860*/  @P3 IMAD.HI.U32 R10, R17, R6, RZ ;  /* 0x00000006110a3227 */ /* 0x002fc800078e00ff */
[----:B------:R-:W-:Y:S01]  /*7870*/  IMAD.MOV.U32 R6, RZ, RZ, R17 ;  /* 0x000000ffff067224 */ /* 0x000fe200078e0011 */
[----:B------:R-:W-:-:S04]  /*7880*/  @P3 SHF.R.U32.HI R6, RZ, R7, R10 ;  /* 0x00000007ff063219 */ /* 0x000fc8000001160a */
[----:B------:R-:W-:Y:S01]  /*7890*/  MOV R7, R6 ;  /* 0x0000000600077202 */ /* 0x000fe20000000f00 */
[----:B--2---:R-:W-:-:S05]  /*78a0*/  @P4 IMAD.HI.U32 R9, R6, R9, RZ ;  /* 0x0000000906094227 */ /* 0x004fca00078e00ff */
[----:B---3--:R-:W-:-:S05]  /*78b0*/  @P4 SHF.R.U32.HI R7, RZ, R12, R9 ;  /* 0x0000000cff074219 */ /* 0x008fca0000011609 */
[----:B------:R-:W-:Y:S02]  /*78c0*/  IMAD.MOV.U32 R9, RZ, RZ, R7 ;  /* 0x000000ffff097224 */ /* 0x000fe400078e0007 */
[----:B----4-:R-:W-:-:S05]  /*78d0*/  @P5 IMAD.HI.U32 R2, R7, R2, RZ ;  /* 0x0000000207025227 */ /* 0x010fca00078e00ff */
[----:B------:R-:W-:Y:S02]  /*78e0*/  @P5 SHF.R.U32.HI R9, RZ, R3, R2 ;  /* 0x00000003ff095219 */ /* 0x000fe40000011602 */
[----:B------:R-:W-:-:S05]  /*78f0*/  IADD3 R3, -R7, RZ, RZ ;  /* 0x000000ff07037210 */ /* 0x000fca0007ffe1ff */
[----:B------:R-:W-:Y:S02]  /*7900*/  IMAD R2, R11, R3, R6 ;  /* 0x000000030b027224 */ /* 0x000fe400078e0206 */
[----:B------:R-:W-:-:S04]  /*7910*/  IMAD.MOV R3, RZ, RZ, -R9 ;  /* 0x000000ffff037224 */ /* 0x000fc800078e0a09 */
[----:B------:R-:W-:Y:S01]  /*7920*/  IMAD R3, R8, R3, R7 ;  /* 0x0000000308037224 */ /* 0x000fe200078e0207 */
[----:B------:R-:W-:Y:S06]  /*7930*/  BRA.DIV UR4, `(.L_x_80) ;  /* 0x0000001204107947 */ /* 0x000fec000b800000 */
[----:B------:R-:W-:-:S13]  /*7940*/  ELECT P6, URZ, PT ;  /* 0x00000000003f782f */ /* 0x000fda00038c0000 */
.L_x_120:
[----:B------:R-:W1:Y:S01]  /*7950*/  LDC R6, c[0x0][0x28c] ;  /* 0x0000a300ff067b82 */ /* 0x000e620000000800 */
[----:B------:R-:W-:Y:S01]  /*7960*/  BSSY B1, `(.L_x_81) ;  /* 0x0000027000017945 */ /* 0x000fe20003800000 */
[----:B-1----:R-:W-:-:S13]  /*7970*/  ISETP.GT.AND P3, PT, R6, RZ, P6 ;  /* 0x000000ff0600720c */ /* 0x002fda0003764270 */
[----:B------:R-:W-:Y:S05]  /*7980*/  @!P3 BRA `(.L_x_82) ;  /* 0x000000000090b947 */ /* 0x000fea0003800000 */
[----:B------:R-:W1:Y:S01]  /*7990*/  S2R R8, SR_CgaCtaId ;  /* 0x0000000000087919 */ /* 0x000e620000008800 */
[----:B------:R-:W-:-:S04]  /*79a0*/  MOV R7, 0x400 ;  /* 0x0000040000077802 */ /* 0x000fc80000000f00 */
[----:B-1----:R-:W-:Y:S02]  /*79b0*/  LEA R10, R8, R7, 0x18 ;  /* 0x00000007080a7211 */ /* 0x002fe400078ec0ff */
[----:B------:R-:W-:Y:S02]  /*79c0*/  SHF.L.U32 R7, R0, 0x1f, RZ ;  /* 0x0000001f00077819 */ /* 0x000fe400000006ff */
[----:B------:R-:W-:-:S04]  /*79d0*/  LEA R8, R5, R10, 0x3 ;  /* 0x0000000a05087211 */ /* 0x000fc800078e18ff */
[----:B------:R-:W1:Y:S02]  /*79e0*/  SYNCS.PHASECHK.TRANS64.TRYWAIT P4, [R8+URZ+0x7228], R7 ;  /* 0x00722807080075a7 */ /* 0x000e64000808017f */
[----:B-1----:R-:W-:Y:S05]  /*79f0*/  @!P4 BRA `(.L_x_83) ;  /* 0x000000100000c947 */ /* 0x002fea0003800000 */
.L_x_121:
[----:B------:R-:W-:Y:S01]  /*7a00*/  UPRMT UR4, UR5, 0x9910, URZ ;  /* 0x0000991005047896 */ /* 0x000fe2000800003f */
[----:B-1----:R-:W-:-:S03]  /*7a10*/  @P2 IMAD.MOV.U32 R7, RZ, RZ, 0x1000 ;  /* 0x00001000ff072424 */ /* 0x002fc600078e00ff */
[----:B------:R-:W-:Y:S01]  /*7a20*/  UISETP.NE.AND UP0, UPT, UR4, 0x2, UPT ;  /* 0x000000020400788c */ /* 0x000fe2000bf05270 */
[----:B------:R1:W-:Y:S05]  /*7a30*/  @P2 SYNCS.ARRIVE.TRANS64 RZ, [R8+URZ+0x7200], R7 ;  /* 0x0072000708ff29a7 */ /* 0x0003ea000800003f */
[----:B------:R-:W-:-:S13]  /*7a40*/  PLOP3.LUT P4, PT, PT, PT, UP0, 0x80, 0x0 ;  /* 0x000000000000781c */ /* 0x000fda0003f8f008 */
[----:B-1----:R-:W-:Y:S05]  /*7a50*/  @P4 BRA `(.L_x_84) ;  /* 0x0000000000044947 */ /* 0x002fea0003800000 */
[----:B------:R-:W-:Y:S01]  /*7a60*/  BPT.TRAP 0x1 ;  /* 0x000000040000795c */ /* 0x000fe20000300000 */
.L_x_84:
[----:B------:R-:W-:Y:S05]  /*7a70*/  @P0 BRA `(.L_x_85) ;  /* 0x0000000000040947 */ /* 0x000fea0003800000 */
[----:B------:R-:W-:Y:S01]  /*7a80*/  BPT.TRAP 0x1 ;  /* 0x000000040000795c */ /* 0x000fe20000300000 */
.L_x_85:
[----:B------:R-:W-:Y:S01]  /*7a90*/  LEA R10, R5, R10, 0xc ;  /* 0x0000000a050a7211 */ /* 0x000fe200078e60ff */
[----:B------:R-:W-:Y:S01]  /*7aa0*/  UIADD3 UR16, UP0, UR6, 0x1f0, URZ ;  /* 0x000001f006107890 */ /* 0x000fe2000ff1e03f */
[----:B------:R-:W-:Y:S01]  /*7ab0*/  R2UR UR9, R8 ;  /* 0x00000000080972ca */ /* 0x000fe200000e0000 */
[----:B------:R-:W-:Y:S01]  /*7ac0*/  UMOV UR18, 0x0 ;  /* 0x0000000000127882 */ /* 0x000fe20000000000 */
[----:B------:R-:W-:Y:S01]  /*7ad0*/  R2UR UR8, R10 ;  /* 0x000000000a0872ca */ /* 0x000fe200000e0000 */
[----:B------:R-:W-:Y:S01]  /*7ae0*/  UIADD3.X UR17, URZ, UR7, URZ, UP0, !UPT ;  /* 0x000000073f117290 */ /* 0x000fe200087fe43f */
[----:B------:R-:W-:Y:S01]  /*7af0*/  R2UR UR12, R2 ;  /* 0x00000000020c72ca */ /* 0x000fe200000e0000 */
[----:B------:R-:W-:Y:S01]  /*7b00*/  UMOV UR19, 0x10000000 ;  /* 0x1000000000137882 */ /* 0x000fe20000000000 */
[----:B------:R-:W-:Y:S01]  /*7b10*/  R2UR UR13, R3 ;  /* 0x00000000030d72ca */ /* 0x000fe200000e0000 */
[----:B------:R-:W-:Y:S01]  /*7b20*/  UMOV UR10, URZ ;  /* 0x0000003f000a7c82 */ /* 0x000fe20008000000 */
[----:B------:R-:W-:Y:S01]  /*7b30*/  UMOV UR11, URZ ;  /* 0x0000003f000b7c82 */ /* 0x000fe20008000000 */
[----:B------:R-:W-:-:S04]  /*7b40*/  VIADD R5, R5, 0x1 ;  /* 0x0000000105057836 */ /* 0x000fc80000000000 */
[----:B------:R-:W-:Y:S01]  /*7b50*/  UIADD3 UR9, UR9, 0x7200, URZ ;  /* 0x0000720009097890 */ /* 0x000fe2000fffe03f */
[----:B------:R-:W-:Y:S01]  /*7b60*/  ISETP.NE.AND P4, PT, R5, 0x5, PT ;  /* 0x000000050500780c */ /* 0x000fe20003f85270 */
[----:B------:R-:W-:-:S03]  /*7b70*/  UIADD3 UR8, UR8, 0x1000, URZ ;  /* 0x0000100008087890 */ /* 0x000fc6000fffe03f */
[----:B------:R-:W-:Y:S02]  /*7b80*/  SEL R7, RZ, 0x1, P4 ;  /* 0x00000001ff077807 */ /* 0x000fe40002000000 */
[----:B------:R-:W-:Y:S02]  /*7b90*/  SEL R5, R5, RZ, P4 ;  /* 0x000000ff05057207 */ /* 0x000fe40002000000 */
[----:B------:R-:W-:Y:S02]  /*7ba0*/  LOP3.LUT R0, R0, R7, RZ, 0x3c, !PT ;  /* 0x0000000700007212 */ /* 0x000fe400078e3cff */
[----:B------:R1:W-:Y:S02]  /*7bb0*/  UTMALDG.4D [UR8], [UR16], desc[UR18] ;  /* 0x00001208100075b4 */ /* 0x0003e40008019000 */
[----:B-1----:R-:W-:-:S03]  /*7bc0*/  NOP ;  /* 0x0000000000007918 */ /* 0x002fc60000000000 */
.L_x_82:
[----:B------:R-:W-:Y:S05]  /*7bd0*/  BSYNC B1 ;  /* 0x0000000000017941 */ /* 0x000fea0003800000 */
.L_x_81:
        /* <DEDUP_REMOVED lines=10> */
.L_x_87:
[----:B------:R-:W-:Y:S05]  /*7c80*/  BSYNC B1 ;  /* 0x0000000000017941 */ /* 0x000fea0003800000 */
.L_x_86:
[----:B------:R-:W-:Y:S01]  /*7c90*/  BSSY B1, `(.L_x_89) ;  /* 0x0000028000017945 */ /* 0x000fe20003800000 */
[----:B------:R-:W-:-:S03]  /*7ca0*/  MOV R9, RZ ;  /* 0x000000ff00097202 */ /* 0x000fc60000000f00 */
[----:B------:R-:W-:Y:S05]  /*7cb0*/  @!P3 BRA `(.L_x_90) ;  /* 0x000000000094b947 */ /* 0x000fea0003800000 */
[----:B-1----:R-:W1:Y:S01]  /*7cc0*/  S2R R7, SR_CgaCtaId ;  /* 0x0000000000077919 */ /* 0x002e620000008800 */
[----:B------:R-:W-:Y:S02]  /*7cd0*/  MOV R4, 0x400 ;  /* 0x0000040000047802 */ /* 0x000fe40000000f00 */
[----:B------:R-:W-:Y:S02]  /*7ce0*/  SHF.L.U32 R8, R0, 0x1f, RZ ;  /* 0x0000001f00087819 */ /* 0x000fe400000006ff */
[----:B-1----:R-:W-:-:S05]  /*7cf0*/  LEA R4, R7, R4, 0x18 ;  /* 0x0000000407047211 */ /* 0x002fca00078ec0ff */
[----:B------:R-:W-:-:S04]  /*7d00*/  IMAD R7, R5, 0x8, R4 ;  /* 0x0000000805077824 */ /* 0x000fc800078e0204 */
[----:B------:R-:W1:Y:S02]  /*7d10*/  SYNCS.PHASECHK.TRANS64.TRYWAIT P3, [R7+URZ+0x7228], R8 ;  /* 0x00722808070075a7 */ /* 0x000e64000806017f */
[----:B-1----:R-:W-:Y:S05]  /*7d20*/  @!P3 BRA `(.L_x_91) ;  /* 0x0000000c005cb947 */ /* 0x002fea0003800000 */
.L_x_122:
[----:B------:R-:W-:Y:S01]  /*7d30*/  UPRMT UR4, UR5, 0x9910, URZ ;  /* 0x0000991005047896 */ /* 0x000fe2000800003f */
[----:B-1----:R-:W-:-:S03]  /*7d40*/  @P2 MOV R8, 0x1000 ;  /* 0x0000100000082802 */ /* 0x002fc60000000f00 */
[----:B------:R-:W-:Y:S01]  /*7d50*/  UISETP.NE.AND UP0, UPT, UR4, 0x2, UPT ;  /* 0x000000020400788c */ /* 0x000fe2000bf05270 */
[----:B------:R1:W-:Y:S05]  /*7d60*/  @P2 SYNCS.ARRIVE.TRANS64 RZ, [R7+URZ+0x7200], R8 ;  /* 0x0072000807ff29a7 */ /* 0x0003ea000800003f */
[----:B------:R-:W-:-:S13]  /*7d70*/  PLOP3.LUT P3, PT, PT, PT, UP0, 0x80, 0x0 ;  /* 0x000000000000781c */ /* 0x000fda0003f6f008 */
[----:B-1----:R-:W-:Y:S05]  /*7d80*/  @P3 BRA `(.L_x_92) ;  /* 0x0000000000043947 */ /* 0x002fea0003800000 */
[----:B------:R-:W-:Y:S01]  /*7d90*/  BPT.TRAP 0x1 ;  /* 0x000000040000795c */ /* 0x000fe20000300000 */
.L_x_92:
[----:B------:R-:W-:Y:S05]  /*7da0*/  @P0 BRA `(.L_x_93) ;  /* 0x0000000000040947 */ /* 0x000fea0003800000 */
[----:B------:R-:W-:Y:S01]  /*7db0*/  BPT.TRAP 0x1 ;  /* 0x000000040000795c */ /* 0x000fe20000300000 */
.L_x_93:
[----:B------:R-:W-:Y:S01]  /*7dc0*/  IMAD R4, R5, 0x1000, R4 ;  /* 0x0000100005047824 */ /* 0x000fe200078e0204 */
[----:B------:R-:W-:Y:S01]  /*7dd0*/  R2UR UR9, R7 ;  /* 0x00000000070972ca */ /* 0x000fe200000e0000 */
[----:B------:R-:W-:Y:S01]  /*7de0*/  UIADD3 UR16, UP0, UR6, 0x2f0, URZ ;  /* 0x000002f006107890 */ /* 0x000fe2000ff1e03f */
[----:B------:R-:W-:Y:S01]  /*7df0*/  R2UR UR12, R2 ;  /* 0x00000000020c72ca */ /* 0x000fe200000e0000 */
[----:B------:R-:W-:Y:S01]  /*7e00*/  UMOV UR18, 0x0 ;  /* 0x0000000000127882 */ /* 0x000fe20000000000 */
[----:B------:R-:W-:Y:S01]  /*7e10*/  R2UR UR8, R4 ;  /* 0x00000000040872ca */ /* 0x000fe200000e0000 */
[----:B------:R-:W-:Y:S01]  /*7e20*/  UIADD3.X UR17, URZ, UR7, URZ, UP0, !UPT ;  /* 0x000000073f117290 */ /* 0x000fe200087fe43f */
[----:B------:R-:W-:Y:S01]  /*7e30*/  R2UR UR13, R3 ;  /* 0x00000000030d72ca */ /* 0x000fe200000e0000 */
[----:B------:R-:W-:Y:S01]  /*7e40*/  UMOV UR19, 0x10000000 ;  /* 0x1000000000137882 */ /* 0x000fe20000000000 */
[----:B------:R-:W-:Y:S01]  /*7e50*/  UMOV UR10, URZ ;  /* 0x0000003f000a7c82 */ /* 0x000fe20008000000 */
[----:B------:R-:W-:Y:S01]  /*7e60*/  UMOV UR11, URZ ;  /* 0x0000003f000b7c82 */ /* 0x000fe20008000000 */
[----:B------:R-:W-:Y:S01]  /*7e70*/  IADD3 R5, R5, 0x1, RZ ;  /* 0x0000000105057810 */ /* 0x000fe20007ffe0ff */
[----:B------:R-:W-:-:S02]  /*7e80*/  IMAD.MOV.U32 R9, RZ, RZ, 0x1 ;  /* 0x00000001ff097424 */ /* 0x000fc400078e00ff */
[----:B------:R-:W-:Y:S01]  /*7e90*/  UIADD3 UR9, UR9, 0x7200, URZ ;  /* 0x0000720009097890 */ /* 0x000fe2000fffe03f */
[----:B------:R-:W-:-:S03]  /*7ea0*/  ISETP.NE.AND P3, PT, R5, 0x5, PT ;  /* 0x000000050500780c */ /* 0x000fc60003f65270 */
[----:B------:R-:W-:Y:S01]  /*7eb0*/  UIADD3 UR8, UR8, 0x1000, URZ ;  /* 0x0000100008087890 */ /* 0x000fe2000fffe03f */
[----:B------:R-:W-:Y:S02]  /*7ec0*/  SEL R7, RZ, 0x1, P3 ;  /* 0x00000001ff077807 */ /* 0x000fe40001800000 */
[----:B------:R-:W-:Y:S02]  /*7ed0*/  SEL R5, R5, RZ, P3 ;  /* 0x000000ff05057207 */ /* 0x000fe40001800000 */
[----:B------:R-:W-:-:S04]  /*7ee0*/  LOP3.LUT R0, R0, R7, RZ, 0x3c, !PT ;  /* 0x0000000700007212 */ /* 0x000fc800078e3cff */
[----:B------:R2:W-:Y:S02]  /*7ef0*/  UTMALDG.4D [UR8], [UR16], desc[UR18] ;  /* 0x00001208100075b4 */ /* 0x0005e40008019000 */
[----:B--2---:R-:W-:Y:S01]  /*7f00*/  NOP ;  /* 0x0000000000007918 */ /* 0x004fe20000000000 */
.L_x_90:
[----:B------:R-:W-:Y:S05]  /*7f10*/  BSYNC B1 ;  /* 0x0000000000017941 */ /* 0x000fea0003800000 */
.L_x_89:
[----:B------:R-:W-:-:S13]  /*7f20*/  ISETP.GE.AND P3, PT, R6, 0x81, PT ;  /* 0x000000810600780c */ /* 0x000fda0003f66270 */
[----:B------:R-:W-:Y:S05]  /*7f30*/  @!P3 BRA `(.L_x_94) ;  /* 0x000000040070b947 */ /* 0x000fea0003800000 */
[----:B------:R-:W-:Y:S01]  /*7f40*/  IADD3 R6, R6, 0x7f, RZ ;  /* 0x0000007f06067810 */ /* 0x000fe20007ffe0ff */
[----:B------:R-:W-:Y:S03]  /*7f50*/  BSSY B1, `(.L_x_94) ;  /* 0x000005a000017945 */ /* 0x000fe60003800000 */
[----:B-1----:R-:W-:-:S04]  /*7f60*/  SHF.R.S32.HI R7, RZ, 0x1f, R6 ;  /* 0x0000001fff077819 */ /* 0x002fc80000011406 */
[----:B------:R-:W-:-:S04]  /*7f70*/  LEA.HI R7, R7, R6, RZ, 0x7 ;  /* 0x0000000607077211 */ /* 0x000fc800078f38ff */
[----:B------:R-:W-:-:S05]  /*7f80*/  SHF.R.S32.HI R7, RZ, 0x7, R7 ;  /* 0x00000007ff077819 */ /* 0x000fca0000011407 */
[----:B------:R-:W-:-:S07]  /*7f90*/  IMAD.SHL.U32 R4, R7, 0x2, RZ ;  /* 0x0000000207047824 */ /* 0x000fce00078e00ff */
.L_x_105:
[----:B------:R-:W-:Y:S04]  /*7fa0*/  BSSY B2, `(.L_x_95) ;  /* 0x0000027000027945 */ /* 0x000fe80003800000 */
[----:B------:R-:W-:Y:S05]  /*7fb0*/  @!P6 BRA `(.L_x_96) ;  /* 0x000000000094e947 */ /* 0x000fea0003800000 */
[----:B------:R-:W1:Y:S01]  /*7fc0*/  S2R R7, SR_CgaCtaId ;  /* 0x0000000000077919 */ /* 0x000e620000008800 */
[----:B------:R-:W-:Y:S02]  /*7fd0*/  MOV R6, 0x400 ;  /* 0x0000040000067802 */ /* 0x000fe40000000f00 */
[----:B------:R-:W-:Y:S02]  /*7fe0*/  SHF.L.U32 R8, R0, 0x1f, RZ ;  /* 0x0000001f00087819 */ /* 0x000fe400000006ff */
[----:B-1----:R-:W-:-:S04]  /*7ff0*/  LEA R6, R7, R6, 0x18 ;  /* 0x0000000607067211 */ /* 0x002fc800078ec0ff */
[----:B------:R-:W-:-:S04]  /*8000*/  LEA R7, R5, R6, 0x3 ;  /* 0x0000000605077211 */ /* 0x000fc800078e18ff */
[----:B------:R-:W1:Y:S02]  /*8010*/  SYNCS.PHASECHK.TRANS64.TRYWAIT P3, [R7+URZ+0x7228], R8 ;  /* 0x00722808070075a7 */ /* 0x000e64000806017f */
[----:B-1----:R-:W-:Y:S05]  /*8020*/  @!P3 BRA `(.L_x_97) ;  /* 0x0000000800b0b947 */ /* 0x002fea0003800000 */
.L_x_123:
[----:B------:R-:W-:Y:S01]  /*8030*/  UPRMT UR4, UR5, 0x9910, URZ ;  /* 0x0000991005047896 */ /* 0x000fe2000800003f */
[----:B-1----:R-:W-:-:S03]  /*8040*/  @P2 IMAD.MOV.U32 R8, RZ, RZ, 0x1000 ;  /* 0x00001000ff082424 */ /* 0x002fc600078e00ff */
[----:B------:R-:W-:Y:S01]  /*8050*/  UISETP.NE.AND UP0, UPT, UR4, 0x2, UPT ;  /* 0x000000020400788c */ /* 0x000fe2000bf05270 */
[----:B------:R1:W-:Y:S05]  /*8060*/  @P2 SYNCS.ARRIVE.TRANS64 RZ, [R7+URZ+0x7200], R8 ;  /* 0x0072000807ff29a7 */ /* 0x0003ea000800003f */
[----:B------:R-:W-:-:S13]  /*8070*/  PLOP3.LUT P3, PT, PT, PT, UP0, 0x80, 0x0 ;  /* 0x000000000000781c */ /* 0x000fda0003f6f008 */
[----:B-1----:R-:W-:Y:S05]  /*8080*/  @P3 BRA `(.L_x_98) ;  /* 0x0000000000043947 */ /* 0x002fea0003800000 */
[----:B------:R-:W-:Y:S01]  /*8090*/  BPT.TRAP 0x1 ;  /* 0x000000040000795c */ /* 0x000fe20000300000 */
.L_x_98:
[----:B------:R-:W-:Y:S05]  /*80a0*/  @P0 BRA `(.L_x_99) ;  /* 0x0000000000040947 */ /* 0x000fea0003800000 */
[----:B------:R-:W-:Y:S01]  /*80b0*/  BPT.TRAP 0x1 ;  /* 0x000000040000795c */ /* 0x000fe20000300000 */
.L_x_99:
        /* <DEDUP_REMOVED lines=10> */
[----:B------:R-:W-:Y:S01]  /*8160*/  R2UR UR13, R3 ;  /* 0x00000000030d72ca */ /* 0x000fe200000e0000 */
[----:B------:R-:W-:-:S04]  /*8170*/  VIADD R5, R5, 0x1 ;  /* 0x0000000105057836 */ /* 0x000fc80000000000 */
[----:B------:R-:W-:Y:S01]  /*8180*/  UIADD3 UR9, UR9, 0x7200, URZ ;  /* 0x0000720009097890 */ /* 0x000fe2000fffe03f */
[C---:B------:R-:W-:Y:S01]  /*8190*/  ISETP.NE.AND P3, PT, R5.reuse, 0x5, PT ;  /* 0x000000050500780c */ /* 0x040fe20003f65270 */
[----:B------:R-:W-:Y:S02]  /*81a0*/  UIADD3 UR8, UR8, 0x1000, URZ ;  /* 0x0000100008087890 */ /* 0x000fe4000fffe03f */
[----:B------:R-:W-:Y:S01]  /*81b0*/  USHF.L.U32 UR11, UR11, 0x7, URZ ;  /* 0x000000070b0b7899 */ /* 0x000fe2000800063f */
[----:B------:R-:W-:Y:S02]  /*81c0*/  SEL R7, RZ, 0x1, P3 ;  /* 0x00000001ff077807 */ /* 0x000fe40001800000 */
[----:B------:R-:W-:Y:S02]  /*81d0*/  SEL R5, R5, RZ, P3 ;  /* 0x000000ff05057207 */ /* 0x000fe40001800000 */
[----:B------:R-:W-:-:S04]  /*81e0*/  LOP3.LUT R0, R0, R7, RZ, 0x3c, !PT ;  /* 0x0000000700007212 */ /* 0x000fc800078e3cff */
[----:B------:R1:W-:Y:S02]  /*81f0*/  UTMALDG.4D [UR8], [UR16], desc[UR18] ;  /* 0x00001208100075b4 */ /* 0x0003e40008019000 */
[----:B-1----:R-:W-:Y:S01]  /*8200*/  NOP ;  /* 0x0000000000007918 */ /* 0x002fe20000000000 */
.L_x_96:
[----:B------:R-:W-:Y:S05]  /*8210*/  BSYNC B2 ;  /* 0x0000000000027941 */ /* 0x000fea0003800000 */
.L_x_95:
[----:B------:R-:W-:Y:S01]  /*8220*/  ISETP.LT.OR P3, PT, R4, 0x4, !P6 ;  /* 0x000000040400780c */ /* 0x000fe20007761670 */
[----:B------:R-:W-:-:S12]  /*8230*/  BSSY B2, `(.L_x_100) ;  /* 0x0000028000027945 */ /* 0x000fd80003800000 */
[----:B------:R-:W-:Y:S05]  /*8240*/  @P3 BRA `(.L_x_101) ;  /* 0x0000000000983947 */ /* 0x000fea0003800000 */
[----:B------:R-:W1:Y:S01]  /*8250*/  S2R R7, SR_CgaCtaId ;  /* 0x0000000000077919 */ /* 0x000e620000008800 */
[----:B------:R-:W-:Y:S02]  /*8260*/  MOV R6, 0x400 ;  /* 0x0000040000067802 */ /* 0x000fe40000000f00 */
[----:B------:R-:W-:Y:S02]  /*8270*/  SHF.L.U32 R8, R0, 0x1f, RZ ;  /* 0x0000001f00087819 */ /* 0x000fe400000006ff */
[----:B-1----:R-:W-:-:S04]  /*8280*/  LEA R6, R7, R6, 0x18 ;  /* 0x0000000607067211 */ /* 0x002fc800078ec0ff */
[----:B------:R-:W-:-:S04]  /*8290*/  LEA R7, R5, R6, 0x3 ;  /* 0x0000000605077211 */ /* 0x000fc800078e18ff */
[----:B------:R-:W1:Y:S02]  /*82a0*/  SYNCS.PHASECHK.TRANS64.TRYWAIT P3, [R7+URZ+0x7228], R8 ;  /* 0x00722808070075a7 */ /* 0x000e64000806017f */
[----:B-1----:R-:W-:Y:S05]  /*82b0*/  @!P3 BRA `(.L_x_102) ;  /* 0x000000080020b947 */ /* 0x002fea0003800000 */
.L_x_124:
[----:B------:R-:W-:Y:S01]  /*82c0*/  UPRMT UR4, UR5, 0x9910, URZ ;  /* 0x0000991005047896 */ /* 0x000fe2000800003f */
[----:B-1----:R-:W-:-:S03]  /*82d0*/  @P1 IMAD.MOV.U32 R8, RZ, RZ, 0x1000 ;  /* 0x00001000ff081424 */ /* 0x002fc600078e00ff */
[----:B------:R-:W-:Y:S01]  /*82e0*/  UISETP.NE.AND UP0, UPT, UR4, 0x2, UPT ;  /* 0x000000020400788c */ /* 0x000fe2000bf05270 */
[----:B------:R1:W-:Y:S05]  /*82f0*/  @P1 SYNCS.ARRIVE.TRANS64 RZ, [R7+URZ+0x7200], R8 ;  /* 0x0072000807ff19a7 */ /* 0x0003ea000800003f */
[----:B------:R-:W-:-:S13]  /*8300*/  PLOP3.LUT P3, PT, PT, PT, UP0, 0x80, 0x0 ;  /* 0x000000000000781c */ /* 0x000fda0003f6f008 */
[----:B-1----:R-:W-:Y:S05]  /*8310*/  @P3 BRA `(.L_x_103) ;  /* 0x0000000000043947 */ /* 0x002fea0003800000 */
[----:B------:R-:W-:Y:S01]  /*8320*/  BPT.TRAP 0x1 ;  /* 0x000000040000795c */ /* 0x000fe20000300000 */
.L_x_103:
[----:B------:R-:W-:Y:S05]  /*8330*/  @P0 BRA `(.L_x_104) ;  /* 0x0000000000040947 */ /* 0x000fea0003800000 */
[----:B------:R-:W-:Y:S01]  /*8340*/  BPT.TRAP 0x1 ;  /* 0x000000040000795c */ /* 0x000fe20000300000 */
.L_x_104:
        /* <DEDUP_REMOVED lines=11> */
[----:B------:R-:W-:Y:S01]  /*8400*/  VIADD R5, R5, 0x1 ;  /* 0x0000000105057836 */ /* 0x000fe20000000000 */
[----:B------:R-:W-:-:S03]  /*8410*/  IADD3 R9, R9, 0x1, RZ ;  /* 0x0000000109097810 */ /* 0x000fc60007ffe0ff */
        /* <DEDUP_REMOVED lines=9> */
.L_x_101:
[----:B------:R-:W-:Y:S05]  /*84b0*/  BSYNC B2 ;  /* 0x0000000000027941 */ /* 0x000fea0003800000 */
.L_x_100:
[C---:B------:R-:W-:Y:S01]  /*84c0*/  ISETP.GT.AND P3, PT, R4.reuse, 0x4, PT ;  /* 0x000000040400780c */ /* 0x040fe20003f64270 */
[----:B------:R-:W-:-:S12]  /*84d0*/  VIADD R4, R4, 0xfffffffe ;  /* 0xfffffffe04047836 */ /* 0x000fd80000000000 */
[----:B------:R-:W-:Y:S05]  /*84e0*/  @P3 BRA `(.L_x_105) ;  /* 0xfffffff800ac3947 */ /* 0x000fea000383ffff */
[----:B------:R-:W-:Y:S05]  /*84f0*/  BSYNC B1 ;  /* 0x0000000000017941 */ /* 0x000fea0003800000 */
.L_x_94:
[----:B------:R-:W-:Y:S01]  /*8500*/  IADD3 R17, R17, UR14, RZ ;  /* 0x0000000e11117c10 */ /* 0x000fe2000fffe0ff */
[----:B------:R-:W-:Y:S01]  /*8510*/  ULDC UR4, c[0x0][0xa00] ;  /* 0x0002800000047ab9 */ /* 0x000fe20000000800 */
[----:B-1----:R-:W-:Y:S02]  /*8520*/  PRMT R4, RZ, 0x7610, R4 ;  /* 0x00007610ff047816 */ /* 0x002fe40000000004 */
[----:B------:R-:W-:-:S13]  /*8530*/  ISETP.GE.AND P3, PT, R17, UR4, PT ;  /* 0x0000000411007c0c */ /* 0x000fda000bf66270 */
[----:B------:R-:W-:Y:S05]  /*8540*/  @!P3 BRA `(.L_x_106) ;  /* 0xfffffff00098b947 */ /* 0x000fea000383ffff */
[----:B------:R-:W-:Y:S05]  /*8550*/  BSYNC B0 ;  /* 0x0000000000007941 */ /* 0x000fea0003800000 */
.L_x_79:
[----:B------:R-:W-:Y:S05]  /*8560*/  EXIT ;  /* 0x000000000000794d */ /* 0x000fea0003800000 */
.L_x_17:
[----:B-1----:R-:W-:-:S04]  /*8570*/  IMAD.U32 R3, RZ, RZ, UR5 ;  /* 0x00000005ff037e24 */ /* 0x002fc8000f8e00ff */
[----:B------:R1:W2:Y:S03]  /*8580*/  SYNCS.PHASECHK.TRANS64.TRYWAIT P1, [R3+URZ+0x7250], R0 ;  /* 0x00725000030075a7 */ /* 0x0002a6000802017f */
[----:B--2---:R-:W-:Y:S05]  /*8590*/  @!P1 NANOSLEEP.SYNCS 0x989680 ;  /* 0x009896800000995d */ /* 0x004fea0003900000 */
[----:B------:R-:W2:Y:S02]  /*85a0*/  @!P1 SYNCS.PHASECHK.TRANS64 P1, [R3+URZ+0x7250], R0 ;  /* 0x00725000030095a7 */ /* 0x000ea4000802007f */
[----:B--2---:R-:W-:Y:S05]  /*85b0*/  @!P1 BRA `(.L_x_17) ;  /* 0xfffffffc00ec9947 */ /* 0x004fea000383ffff */
[----:B------:R-:W-:Y:S05]  /*85c0*/  BRA `(.L_x_107) ;  /* 0xffffff8c00147947 */ /* 0x000fea000383ffff */
.L_x_19:
[----:B-1----:R-:W-:-:S04]  /*85d0*/  MOV R5, UR11 ;  /* 0x0000000b00057c02 */ /* 0x002fc80008000f00 */
[----:B------:R1:W2:Y:S03]  /*85e0*/  SYNCS.PHASECHK.TRANS64.TRYWAIT P1, [R5+URZ+0x7200], R0 ;  /* 0x00720000050075a7 */ /* 0x0002a6000802017f */
[----:B--2---:R-:W-:Y:S05]  /*85f0*/  @!P1 NANOSLEEP.SYNCS 0x989680 ;  /* 0x009896800000995d */ /* 0x004fea0003900000 */
[----:B------:R-:W2:Y:S02]  /*8600*/  @!P1 SYNCS.PHASECHK.TRANS64 P1, [R5+URZ+0x7200], R0 ;  /* 0x00720000050095a7 */ /* 0x000ea4000802007f */
[----:B--2---:R-:W-:Y:S05]  /*8610*/  @!P1 BRA `(.L_x_19) ;  /* 0xfffffffc00ec9947 */ /* 0x004fea000383ffff */
[----:B------:R-:W-:Y:S05]  /*8620*/  BRA `(.L_x_108) ;  /* 0xffffff8c00287947 */ /* 0x000fea000383ffff */
.L_x_20:
[----:B-1----:R-:W-:-:S04]  /*8630*/  IMAD.U32 R0, RZ, RZ, UR8 ;  /* 0x00000008ff007e24 */ /* 0x002fc8000f8e00ff */
[----:B------:R1:W2:Y:S03]  /*8640*/  SYNCS.PHASECHK.TRANS64.TRYWAIT P1, [R0+URZ+-0x8], R3 ;  /* 0xfffff803000075a7 */ /* 0x0002a6000802017f */
[----:B--2---:R-:W-:Y:S05]  /*8650*/  @!P1 NANOSLEEP.SYNCS 0x989680 ;  /* 0x009896800000995d */ /* 0x004fea0003900000 */
[----:B------:R-:W2:Y:S02]  /*8660*/  @!P1 SYNCS.PHASECHK.TRANS64 P1, [R0+URZ+-0x8], R3 ;  /* 0xfffff803000095a7 */ /* 0x000ea4000802007f */
[----:B--2---:R-:W-:Y:S05]  /*8670*/  @!P1 BRA `(.L_x_20) ;  /* 0xfffffffc00ec9947 */ /* 0x004fea000383ffff */
[----:B------:R-:W-:Y:S05]  /*8680*/  BRA `(.L_x_109) ;  /* 0xffffff8c00187947 */ /* 0x000fea000383ffff */
.L_x_22:
[----:B-1----:R-:W-:-:S04]  /*8690*/  MOV R3, UR6 ;  /* 0x0000000600037c02 */ /* 0x002fc80008000f00 */
[----:B------:R1:W2:Y:S03]  /*86a0*/  SYNCS.PHASECHK.TRANS64.TRYWAIT P1, [R3+URZ+0x7200], R0 ;  /* 0x00720000030075a7 */ /* 0x0002a6000802017f */
[----:B--2---:R-:W-:Y:S05]  /*86b0*/  @!P1 NANOSLEEP.SYNCS 0x989680 ;  /* 0x009896800000995d */ /* 0x004fea0003900000 */
[----:B------:R-:W2:Y:S02]  /*86c0*/  @!P1 SYNCS.PHASECHK.TRANS64 P1, [R3+URZ+0x7200], R0 ;  /* 0x00720000030095a7 */ /* 0x000ea4000802007f */
[----:B--2---:R-:W-:Y:S05]  /*86d0*/  @!P1 BRA `(.L_x_22) ;  /* 0xfffffffc00ec9947 */ /* 0x004fea000383ffff */
[----:B------:R-:W-:Y:S05]  /*86e0*/  BRA `(.L_x_110) ;  /* 0xffffffa800f87947 */ /* 0x000fea000383ffff */
.L_x_27:
[----:B-1----:R-:W-:-:S04]  /*86f0*/  IMAD.U32 R5, RZ, RZ, UR6 ;  /* 0x00000006ff057e24 */ /* 0x002fc8000f8e00ff */
[----:B------:R1:W2:Y:S03]  /*8700*/  SYNCS.PHASECHK.TRANS64.TRYWAIT P2, [R5+URZ+0x7200], R4 ;  /* 0x00720004050075a7 */ /* 0x0002a6000804017f */
[----:B--2---:R-:W-:Y:S05]  /*8710*/  @!P2 NANOSLEEP.SYNCS 0x989680 ;  /* 0x009896800000a95d */ /* 0x004fea0003900000 */
[----:B------:R-:W2:Y:S02]  /*8720*/  @!P2 SYNCS.PHASECHK.TRANS64 P2, [R5+URZ+0x7200], R4 ;  /* 0x007200040500a5a7 */ /* 0x000ea4000804007f */
[----:B--2---:R-:W-:Y:S05]  /*8730*/  @!P2 BRA `(.L_x_27) ;  /* 0xfffffffc00eca947 */ /* 0x004fea000383ffff */
[----:B------:R-:W-:Y:S05]  /*8740*/  BRA `(.L_x_111) ;  /* 0xffffffb000007947 */ /* 0x000fea000383ffff */
.L_x_31:
[----:B-1----:R-:W-:-:S04]  /*8750*/  MOV R6, UR6 ;  /* 0x0000000600067c02 */ /* 0x002fc80008000f00 */
[----:B------:R1:W2:Y:S03]  /*8760*/  SYNCS.PHASECHK.TRANS64.TRYWAIT P2, [R6+URZ+0x7200], R7 ;  /* 0x00720007060075a7 */ /* 0x0002a6000804017f */
[----:B--2---:R-:W-:Y:S05]  /*8770*/  @!P2 NANOSLEEP.SYNCS 0x989680 ;  /* 0x009896800000a95d */ /* 0x004fea0003900000 */
[----:B------:R-:W2:Y:S02]  /*8780*/  @!P2 SYNCS.PHASECHK.TRANS64 P2, [R6+URZ+0x7200], R7 ;  /* 0x007200070600a5a7 */ /* 0x000ea4000804007f */
[----:B--2---:R-:W-:Y:S05]  /*8790*/  @!P2 BRA `(.L_x_31) ;  /* 0xfffffffc00eca947 */ /* 0x004fea000383ffff */
[----:B------:R-:W-:Y:S05]  /*87a0*/  BRA `(.L_x_30) ;  /* 0xffffffd0003c7947 */ /* 0x000fea000383ffff */
.L_x_51:
[----:B-1----:R-:W-:-:S04]  /*87b0*/  IMAD.U32 R3, RZ, RZ, UR8 ;  /* 0x00000008ff037e24 */ /* 0x002fc8000f8e00ff */
[----:B------:R1:W2:Y:S03]  /*87c0*/  SYNCS.PHASECHK.TRANS64.TRYWAIT P1, [R3+URZ+0x8], R0 ;  /* 0x00000800030075a7 */ /* 0x0002a6000802017f */
[----:B--2---:R-:W-:Y:S05]  /*87d0*/  @!P1 NANOSLEEP.SYNCS 0x989680 ;  /* 0x009896800000995d */ /* 0x004fea0003900000 */
[----:B------:R-:W2:Y:S02]  /*87e0*/  @!P1 SYNCS.PHASECHK.TRANS64 P1, [R3+URZ+0x8], R0 ;  /* 0x00000800030095a7 */ /* 0x000ea4000802007f */
[----:B--2---:R-:W-:Y:S05]  /*87f0*/  @!P1 BRA `(.L_x_51) ;  /* 0xfffffffc00ec9947 */ /* 0x004fea000383ffff */
[----:B------:R-:W-:Y:S05]  /*8800*/  BRA `(.L_x_112) ;  /* 0xffffffd800f87947 */ /* 0x000fea000383ffff */
.L_x_64:
[----:B------:R-:W-:Y:S01]  /*8810*/  BSSY B1, `(.L_x_113) ;  /* 0x0000006000017945 */ /* 0x000fe20003800000 */
[----:B------:R-:W-:-:S07]  /*8820*/  MOV R15, 0xffffffff ;  /* 0xffffffff000f7802 */ /* 0x000fce0000000f00 */
[----:B------:R-:W-:Y:S05]  /*8830*/  WARPSYNC.COLLECTIVE R15, `(.L_x_114) ;  /* 0x000000000f0c7348 */ /* 0x000fea0003c00000 */
[----:B------:R-:W-:Y:S02]  /*8840*/  ELECT P6, UR62, PT ;  /* 0x00000000003e782f */ /* 0x000fe400038c0000 */
[----:B------:R-:W-:Y:S01]  /*8850*/  MOV R14, UR62 ;  /* 0x0000003e000e7c02 */ /* 0x000fe20008000f00 */
[----:B------:R-:W-:Y:S10]  /*8860*/  ENDCOLLECTIVE ;  /* 0x000000000000791b */ /* 0x000ff40003800000 */
.L_x_114:
[----:B------:R-:W-:Y:S05]  /*8870*/  BSYNC B1 ;  /* 0x0000000000017941 */ /* 0x000fea0003800000 */
.L_x_113:
[----:B------:R-:W-:Y:S05]  /*8880*/  BRA `(.L_x_115) ;  /* 0xffffffe800047947 */ /* 0x000fea000383ffff */
.L_x_67:
[----:B-1----:R1:W2:Y:S02]  /*8890*/  SYNCS.PHASECHK.TRANS64.TRYWAIT P2, [R7+URZ+0x7260], R6 ;  /* 0x00726006070075a7 */ /* 0x0022a4000804017f */
[----:B--2---:R-:W-:Y:S05]  /*88a0*/  @!P2 NANOSLEEP.SYNCS 0x989680 ;  /* 0x009896800000a95d */ /* 0x004fea0003900000 */
[----:B------:R-:W2:Y:S02]  /*88b0*/  @!P2 SYNCS.PHASECHK.TRANS64 P2, [R7+URZ+0x7260], R6 ;  /* 0x007260060700a5a7 */ /* 0x000ea4000804007f */
[----:B--2---:R-:W-:Y:S05]  /*88c0*/  @!P2 BRA `(.L_x_67) ;  /* 0xfffffffc00f0a947 */ /* 0x004fea000383ffff */
[----:B------:R-:W-:Y:S05]  /*88d0*/  BRA `(.L_x_116) ;  /* 0xffffffe800247947 */ /* 0x000fea000383ffff */
.L_x_72:
[----:B-1----:R1:W2:Y:S02]  /*88e0*/  SYNCS.PHASECHK.TRANS64.TRYWAIT P2, [R7+URZ+0x72b0], R4 ;  /* 0x0072b004070075a7 */ /* 0x0022a4000804017f */
[----:B--2---:R-:W-:Y:S05]  /*88f0*/  @!P2 NANOSLEEP.SYNCS 0x989680 ;  /* 0x009896800000a95d */ /* 0x004fea0003900000 */
[----:B------:R-:W2:Y:S02]  /*8900*/  @!P2 SYNCS.PHASECHK.TRANS64 P2, [R7+URZ+0x72b0], R4 ;  /* 0x0072b0040700a5a7 */ /* 0x000ea4000804007f */
[----:B--2---:R-:W-:Y:S05]  /*8910*/  @!P2 BRA `(.L_x_72) ;  /* 0xfffffffc00f0a947 */ /* 0x004fea000383ffff */
[----:B------:R-:W-:Y:S05]  /*8920*/  BRA `(.L_x_71) ;  /* 0xffffffe800b07947 */ /* 0x000fea000383ffff */
.L_x_75:
[----:B-1----:R1:W2:Y:S02]  /*8930*/  SYNCS.PHASECHK.TRANS64.TRYWAIT P2, [R4+URZ+0x7260], R9 ;  /* 0x00726009040075a7 */ /* 0x0022a4000804017f */
[----:B--2---:R-:W-:Y:S05]  /*8940*/  @!P2 NANOSLEEP.SYNCS 0x989680 ;  /* 0x009896800000a95d */ /* 0x004fea0003900000 */
[----:B------:R-:W2:Y:S02]  /*8950*/  @!P2 SYNCS.PHASECHK.TRANS64 P2, [R4+URZ+0x7260], R9 ;  /* 0x007260090400a5a7 */ /* 0x000ea4000804007f */
[----:B--2---:R-:W-:Y:S05]  /*8960*/  @!P2 BRA `(.L_x_75) ;  /* 0xfffffffc00f0a947 */ /* 0x004fea000383ffff */
[----:B------:R-:W-:Y:S05]  /*8970*/  BRA `(.L_x_117) ;  /* 0xffffffe800c47947 */ /* 0x000fea000383ffff */
.L_x_80:
[----:B------:R-:W-:Y:S01]  /*8980*/  BSSY B1, `(.L_x_118) ;  /* 0x0000006000017945 */ /* 0x000fe20003800000 */
[----:B------:R-:W-:-:S07]  /*8990*/  IMAD.MOV.U32 R15, RZ, RZ, -0x1 ;  /* 0xffffffffff0f7424 */ /* 0x000fce00078e00ff */
[----:B------:R-:W-:Y:S05]  /*89a0*/  WARPSYNC.COLLECTIVE R15, `(.L_x_119) ;  /* 0x000000000f0c7348 */ /* 0x000fea0003c00000 */
[----:B------:R-:W-:Y:S02]  /*89b0*/  ELECT P6, UR62, PT ;  /* 0x00000000003e782f */ /* 0x000fe400038c0000 */
[----:B------:R-:W-:Y:S01]  /*89c0*/  MOV R14, UR62 ;  /* 0x0000003e000e7c02 */ /* 0x000fe20008000f00 */
[----:B------:R-:W-:Y:S10]  /*89d0*/  ENDCOLLECTIVE ;  /* 0x000000000000791b */ /* 0x000ff40003800000 */
.L_x_119:
[----:B------:R-:W-:Y:S05]  /*89e0*/  BSYNC B1 ;  /* 0x0000000000017941 */ /* 0x000fea0003800000 */
.L_x_118:
[----:B------:R-:W-:Y:S05]  /*89f0*/  BRA `(.L_x_120) ;  /* 0xffffffec00d47947 */ /* 0x000fea000383ffff */
.L_x_83:
[----:B-1----:R1:W2:Y:S02]  /*8a00*/  SYNCS.PHASECHK.TRANS64.TRYWAIT P4, [R8+URZ+0x7228], R7 ;  /* 0x00722807080075a7 */ /* 0x0022a4000808017f */
[----:B--2---:R-:W-:Y:S05]  /*8a10*/  @!P4 NANOSLEEP.SYNCS 0x989680 ;  /* 0x009896800000c95d */ /* 0x004fea0003900000 */
[----:B------:R-:W2:Y:S02]  /*8a20*/  @!P4 SYNCS.PHASECHK.TRANS64 P4, [R8+URZ+0x7228], R7 ;  /* 0x007228070800c5a7 */ /* 0x000ea4000808007f */
[----:B--2---:R-:W-:Y:S05]  /*8a30*/  @!P4 BRA `(.L_x_83) ;  /* 0xfffffffc00f0c947 */ /* 0x004fea000383ffff */
[----:B------:R-:W-:Y:S05]  /*8a40*/  BRA `(.L_x_121) ;  /* 0xffffffec00ec7947 */ /* 0x000fea000383ffff */
.L_x_88:
[----:B-1----:R1:W2:Y:S02]  /*8a50*/  SYNCS.PHASECHK.TRANS64.TRYWAIT P4, [R4+URZ+0x72b0], R7 ;  /* 0x0072b007040075a7 */ /* 0x0022a4000808017f */
[----:B--2---:R-:W-:Y:S05]  /*8a60*/  @!P4 NANOSLEEP.SYNCS 0x989680 ;  /* 0x009896800000c95d */ /* 0x004fea0003900000 */
[----:B------:R-:W2:Y:S02]  /*8a70*/  @!P4 SYNCS.PHASECHK.TRANS64 P4, [R4+URZ+0x72b0], R7 ;  /* 0x0072b0070400c5a7 */ /* 0x000ea4000808007f */
[----:B--2---:R-:W-:Y:S05]  /*8a80*/  @!P4 BRA `(.L_x_88) ;  /* 0xfffffffc00f0c947 */ /* 0x004fea000383ffff */
[----:B------:R-:W-:Y:S05]  /*8a90*/  BRA `(.L_x_87) ;  /* 0xfffffff000787947 */ /* 0x000fea000383ffff */
.L_x_91:
[----:B-1----:R1:W2:Y:S02]  /*8aa0*/  SYNCS.PHASECHK.TRANS64.TRYWAIT P3, [R7+URZ+0x7228], R8 ;  /* 0x00722808070075a7 */ /* 0x0022a4000806017f */
[----:B--2---:R-:W-:Y:S05]  /*8ab0*/  @!P3 NANOSLEEP.SYNCS 0x989680 ;  /* 0x009896800000b95d */ /* 0x004fea0003900000 */
[----:B------:R-:W2:Y:S02]  /*8ac0*/  @!P3 SYNCS.PHASECHK.TRANS64 P3, [R7+URZ+0x7228], R8 ;  /* 0x007228080700b5a7 */ /* 0x000ea4000806007f */
[----:B--2---:R-:W-:Y:S05]  /*8ad0*/  @!P3 BRA `(.L_x_91) ;  /* 0xfffffffc00f0b947 */ /* 0x004fea000383ffff */
[----:B------:R-:W-:Y:S05]  /*8ae0*/  BRA `(.L_x_122) ;  /* 0xfffffff000907947 */ /* 0x000fea000383ffff */
.L_x_97:
[----:B-1----:R1:W2:Y:S02]  /*8af0*/  SYNCS.PHASECHK.TRANS64.TRYWAIT P3, [R7+URZ+0x7228], R8 ;  /* 0x00722808070075a7 */ /* 0x0022a4000806017f */
[----:B--2---:R-:W-:Y:S05]  /*8b00*/  @!P3 NANOSLEEP.SYNCS 0x989680 ;  /* 0x009896800000b95d */ /* 0x004fea0003900000 */
[----:B------:R-:W2:Y:S02]  /*8b10*/  @!P3 SYNCS.PHASECHK.TRANS64 P3, [R7+URZ+0x7228], R8 ;  /* 0x007228080700b5a7 */ /* 0x000ea4000806007f */
[----:B--2---:R-:W-:Y:S05]  /*8b20*/  @!P3 BRA `(.L_x_97) ;  /* 0xfffffffc00f0b947 */ /* 0x004fea000383ffff */
[----:B------:R-:W-:Y:S05]  /*8b30*/  BRA `(.L_x_123) ;  /* 0xfffffff4003c7947 */ /* 0x000fea000383ffff */
.L_x_102:
[----:B-1----:R1:W2:Y:S02]  /*8b40*/  SYNCS.PHASECHK.TRANS64.TRYWAIT P3, [R7+URZ+0x7228], R8 ;  /* 0x00722808070075a7 */ /* 0x0022a4000806017f */
[----:B--2---:R-:W-:Y:S05]  /*8b50*/  @!P3 NANOSLEEP.SYNCS 0x989680 ;  /* 0x009896800000b95d */ /* 0x004fea0003900000 */
[----:B------:R-:W2:Y:S02]  /*8b60*/  @!P3 SYNCS.PHASECHK.TRANS64 P3, [R7+URZ+0x7228], R8 ;  /* 0x007228080700b5a7 */ /* 0x000ea4000806007f */
[----:B--2---:R-:W-:Y:S05]  /*8b70*/  @!P3 BRA `(.L_x_102) ;  /* 0xfffffffc00f0b947 */ /* 0x004fea000383ffff */
[----:B------:R-:W-:Y:S05]  /*8b80*/  BRA `(.L_x_124) ;  /* 0xfffffff400cc7947 */ /* 0x000fea000383ffff */
        .weak           $__internal_0_$__cuda_sm20_rcp_rn_f32_slowpath
        .type           $__internal_0_$__cuda_sm20_rcp_rn_f32_slowpath,@function
        .size           $__internal_0_$__cuda_sm20_rcp_rn_f32_slowpath,(.L_x_130 - $__internal_0_$__cuda_sm20_rcp_rn_f32_slowpath)
$__internal_0_$__cuda_sm20_rcp_rn_f32_slowpath:
[----:B------:R-:W-:Y:S01]  /*8b90*/  SHF.L.U32 R0, R3, 0x1, RZ ;  /* 0x0000000103007819 */ /* 0x000fe200000006ff */
[----:B------:R-:W-:Y:S03]  /*8ba0*/  BSSY B2, `(.L_x_125) ;  /* 0x0000030000027945 */ /* 0x000fe60003800000 */
[----:B------:R-:W-:-:S04]  /*8bb0*/  SHF.R.U32.HI R21, RZ, 0x18, R0 ;  /* 0x00000018ff157819 */ /* 0x000fc80000011600 */
[----:B------:R-:W-:-:S13]  /*8bc0*/  ISETP.NE.U32.AND P0, PT, R21, RZ, PT ;  /* 0x000000ff1500720c */ /* 0x000fda0003f05070 */
[----:B------:R-:W-:Y:S05]  /*8bd0*/  @P0 BRA `(.L_x_126) ;  /* 0x0000000000280947 */ /* 0x000fea0003800000 */
[----:B------:R-:W-:-:S05]  /*8be0*/  IMAD.SHL.U32 R0, R3, 0x2, RZ ;  /* 0x0000000203007824 */ /* 0x000fca00078e00ff */
[----:B------:R-:W-:-:S13]  /*8bf0*/  ISETP.NE.AND P0, PT, R0, RZ, PT ;  /* 0x000000ff0000720c */ /* 0x000fda0003f05270 */
[----:B------:R-:W-:Y:S01]  /*8c00*/  @P0 FFMA R7, R3, 1.84467440737095516160e+19, RZ ;  /* 0x5f80000003070823 */ /* 0x000fe200000000ff */
[----:B------:R-:W-:Y:S08]  /*8c10*/  @!P0 MUFU.RCP R6, R3 ;  /* 0x0000000300068308 */ /* 0x000ff00000001000 */
[----:B------:R-:W1:Y:S02]  /*8c20*/  @P0 MUFU.RCP R0, R7 ;  /* 0x0000000700000308 */ /* 0x000e640000001000 */
[----:B-1----:R-:W-:-:S04]  /*8c30*/  @P0 FFMA R12, R7, R0, -1 ;  /* 0xbf800000070c0423 */ /* 0x002fc80000000000 */
[----:B------:R-:W-:-:S04]  /*8c40*/  @P0 FADD.FTZ R13, -R12, -RZ ;  /* 0x800000ff0c0d0221 */ /* 0x000fc80000010100 */
[----:B------:R-:W-:-:S04]  /*8c50*/  @P0 FFMA R0, R0, R13, R0 ;  /* 0x0000000d00000223 */ /* 0x000fc80000000000 */
[----:B------:R-:W-:Y:S01]  /*8c60*/  @P0 FFMA R6, R0, 1.84467440737095516160e+19, RZ ;  /* 0x5f80000000060823 */ /* 0x000fe200000000ff */
[----:B------:R-:W-:Y:S06]  /*8c70*/  BRA `(.L_x_127) ;  /* 0x0000000000887947 */ /* 0x000fec0003800000 */
.L_x_126:
[----:B------:R-:W-:-:S04]  /*8c80*/  IADD3 R24, R21, -0xfd, RZ ;  /* 0xffffff0315187810 */ /* 0x000fc80007ffe0ff */
[----:B------:R-:W-:-:S13]  /*8c90*/  ISETP.GT.U32.AND P0, PT, R24, 0x1, PT ;  /* 0x000000011800780c */ /* 0x000fda0003f04070 */
[----:B------:R-:W-:Y:S05]  /*8ca0*/  @P0 BRA `(.L_x_128) ;  /* 0x0000000000780947 */ /* 0x000fea0003800000 */
[----:B------:R-:W-:Y:S01]  /*8cb0*/  LOP3.LUT R0, R3, 0x7fffff, RZ, 0xc0, !PT ;  /* 0x007fffff03007812 */ /* 0x000fe200078ec0ff */
[----:B------:R-:W-:-:S03]  /*8cc0*/  IMAD.MOV.U32 R13, RZ, RZ, 0x3 ;  /* 0x00000003ff0d7424 */ /* 0x000fc600078e00ff */
[----:B------:R-:W-:Y:S02]  /*8cd0*/  LOP3.LUT R0, R0, 0x3f800000, RZ, 0xfc, !PT ;  /* 0x3f80000000007812 */ /* 0x000fe400078efcff */
[----:B------:R-:W-:Y:S02]  /*8ce0*/  SHF.L.U32 R13, R13, R24, RZ ;  /* 0x000000180d0d7219 */ /* 0x000fe400000006ff */
[----:B------:R-:W1:Y:S02]  /*8cf0*/  MUFU.RCP R7, R0 ;  /* 0x0000000000077308 */ /* 0x000e640000001000 */
[----:B-1----:R-:W-:-:S04]  /*8d00*/  FFMA R6, R0, R7, -1 ;  /* 0xbf80000000067423 */ /* 0x002fc80000000007 */
[----:B------:R-:W-:-:S04]  /*8d10*/  FADD.FTZ R6, -R6, -RZ ;  /* 0x800000ff06067221 */ /* 0x000fc80000010100 */
[CCC-:B------:R-:W-:Y:S01]  /*8d20*/  FFMA.RM R12, R7.reuse, R6.reuse, R7.reuse ;  /* 0x00000006070c7223 */ /* 0x1c0fe20000004007 */
[----:B------:R-:W-:-:S04]  /*8d30*/  FFMA.RP R7, R7, R6, R7 ;  /* 0x0000000607077223 */ /* 0x000fc80000008007 */
[C---:B------:R-:W-:Y:S02]  /*8d40*/  LOP3.LUT R6, R12.reuse, 0x7fffff, RZ, 0xc0, !PT ;  /* 0x007fffff0c067812 */ /* 0x040fe400078ec0ff */
[----:B------:R-:W-:Y:S02]  /*8d50*/  FSETP.NEU.FTZ.AND P0, PT, R12, R7, PT ;  /* 0x000000070c00720b */ /* 0x000fe40003f1d000 */
[----:B------:R-:W-:Y:S02]  /*8d60*/  LOP3.LUT R6, R6, 0x800000, RZ, 0xfc, !PT ;  /* 0x0080000006067812 */ /* 0x000fe400078efcff */
[----:B------:R-:W-:Y:S02]  /*8d70*/  SEL R7, RZ, 0xffffffff, !P0 ;  /* 0xffffffffff077807 */ /* 0x000fe40004000000 */
[----:B------:R-:W-:Y:S02]  /*8d80*/  LOP3.LUT R13, R13, R6, RZ, 0xc0, !PT ;  /* 0x000000060d0d7212 */ /* 0x000fe400078ec0ff */
[----:B------:R-:W-:-:S02]  /*8d90*/  IADD3 R7, -R7, RZ, RZ ;  /* 0x000000ff07077210 */ /* 0x000fc40007ffe1ff */
[-C--:B------:R-:W-:Y:S02]  /*8da0*/  SHF.R.U32.HI R13, RZ, R24.reuse, R13 ;  /* 0x00000018ff0d7219 */ /* 0x080fe4000001160d */
[----:B------:R-:W-:Y:S02]  /*8db0*/  LOP3.LUT P1, RZ, R7, R24, R6, 0xf8, !PT ;  /* 0x0000001807ff7212 */ /* 0x000fe4000782f806 */
[C---:B------:R-:W-:Y:S02]  /*8dc0*/  LOP3.LUT P0, RZ, R13.reuse, 0x1, RZ, 0xc0, !PT ;  /* 0x000000010dff7812 */ /* 0x040fe4000780c0ff */
[----:B------:R-:W-:Y:S02]  /*8dd0*/  LOP3.LUT P2, RZ, R13, 0x2, RZ, 0xc0, !PT ;  /* 0x000000020dff7812 */ /* 0x000fe4000784c0ff */
[----:B------:R-:W-:Y:S02]  /*8de0*/  IADD3 R7, R21, -0xfc, RZ ;  /* 0xffffff0415077810 */ /* 0x000fe40007ffe0ff */
[----:B------:R-:W-:-:S02]  /*8df0*/  PLOP3.LUT P0, PT, P0, P1, P2, 0xe0, 0x0 ;  /* 0x000000000000781c */ /* 0x000fc40000703c20 */
[----:B------:R-:W-:Y:S02]  /*8e00*/  LOP3.LUT P1, RZ, R3, 0x7fffff, RZ, 0xc0, !PT ;  /* 0x007fffff03ff7812 */ /* 0x000fe4000782c0ff */
[----:B------:R-:W-:Y:S02]  /*8e10*/  SEL R0, RZ, 0x1, !P0 ;  /* 0x00000001ff007807 */ /* 0x000fe40004000000 */
[----:B------:R-:W-:-:S03]  /*8e20*/  SHF.R.U32.HI R6, RZ, R7, R6 ;  /* 0x00000007ff067219 */ /* 0x000fc60000011606 */
[----:B------:R-:W-:-:S05]  /*8e30*/  IMAD.MOV R0, RZ, RZ, -R0 ;  /* 0x000000ffff007224 */ /* 0x000fca00078e0a00 */
[----:B------:R-:W-:-:S13]  /*8e40*/  ISETP.GE.AND P0, PT, R0, RZ, PT ;  /* 0x000000ff0000720c */ /* 0x000fda0003f06270 */
[----:B------:R-:W-:-:S05]  /*8e50*/  @!P0 VIADD R6, R6, 0x1 ;  /* 0x0000000106068836 */ /* 0x000fca0000000000 */
[----:B------:R-:W-:-:S04]  /*8e60*/  @!P1 SHF.L.U32 R6, R6, 0x1, RZ ;  /* 0x0000000106069819 */ /* 0x000fc800000006ff */
[----:B------:R-:W-:Y:S01]  /*8e70*/  LOP3.LUT R6, R6, 0x80000000, R3, 0xf8, !PT ;  /* 0x8000000006067812 */ /* 0x000fe200078ef803 */
[----:B------:R-:W-:Y:S06]  /*8e80*/  BRA `(.L_x_127) ;  /* 0x0000000000047947 */ /* 0x000fec0003800000 */
.L_x_128:
[----:B------:R1:W2:Y:S02]  /*8e90*/  MUFU.RCP R6, R3 ;  /* 0x0000000300067308 */ /* 0x0002a40000001000 */
.L_x_127:
[----:B------:R-:W-:Y:S05]  /*8ea0*/  BSYNC B2 ;  /* 0x0000000000027941 */ /* 0x000fea0003800000 */
.L_x_125:
[----:B--2---:R-:W-:Y:S01]  /*8eb0*/  IMAD.MOV.U32 R0, RZ, RZ, R6 ;  /* 0x000000ffff007224 */ /* 0x004fe200078e0006 */
[----:B------:R-:W-:Y:S01]  /*8ec0*/  MOV R6, R14 ;  /* 0x0000000e00067202 */ /* 0x000fe20000000f00 */
[----:B------:R-:W-:-:S04]  /*8ed0*/  IMAD.MOV.U32 R7, RZ, RZ, 0x0 ;  /* 0x00000000ff077424 */ /* 0x000fc800078e00ff */
[----:B-1----:R-:W-:Y:S05]  /*8ee0*/  RET.REL.NODEC R6 `(_ZN7cutlass13device_kernelINS_4fmha6kernel28FmhaKernelTmaWarpSpecializedINS1_10collective30FmhaMainloopTmaWarpSpecializedINS_10bfloat16_tEffN4cute5tupleIJNS7_1CILi128EEESA_NS9_ILi16EEEEEENS8_IJiNS9_ILi1EEENS8_IJiiEEEEEESF_SF_NS4_13DefaultFusionEJNS2_6OptionILNS2_3TagE0ENS9_ILb1EEEEENSH_ILSI_2ESJ_EEEEENS4_15FmhaFwdEpilogueIS6_fNS8_IJNS9_ILi64EEESB_SA_EEEEENS2_23PersistentTileSchedulerEJSK_SL_EEEEEvNT_6ParamsE) ;  /* 0xffffff7006447950 */ /* 0x002fea0003c3ffff */
.L_x_129:
[----:B------:R-:W-:-:S00]  /*8ef0*/  BRA `(.L_x_129) ;  /* 0xfffffffc00fc7947 */ /* 0x000fc0000383ffff */
[----:B------:R-:W-:-:S00]  /*8f00*/  NOP ;  /* 0x0000000000007918 */ /* 0x000fc00000000000 */
[----:B------:R-:W-:-:S00]  /*8f10*/  NOP ;  /* 0x0000000000007918 */ /* 0x000fc00000000000 */
[----:B------:R-:W-:-:S00]  /*8f20*/  NOP ;  /* 0x0000000000007918 */ /* 0x000fc00000000000 */
[----:B------:R-:W-:-:S00]  /*8f30*/  NOP ;  /* 0x0000000000007918 */ /* 0x000fc00000000000 */
[----:B------:R-:W-:-:S00]  /*8f40*/  NOP ;  /* 0x0000000000007918 */ /* 0x000fc00000000000 */
[----:B------:R-:W-:-:S00]  /*8f50*/  NOP ;  /* 0x0000000000007918 */ /* 0x000fc00000000000 */
[----:B------:R-:W-:-:S00]  /*8f60*/  NOP ;  /* 0x0000000000007918 */ /* 0x000fc00000000000 */
[----:B------:R-:W-:-:S00]  /*8f70*/  NOP ;  /* 0x0000000000007918 */ /* 0x000fc00000000000 */
.L_x_130:


//--------------------- .nv.global.init           --------------------------
	.section	.nv.global.init,"aw",@progbits
.nv.global.init:
	.type		$str$24,@object
	.size		$str$24,($str$25 - $str$24)
$str$24:
        /*0000*/ 	.byte	0x28, 0x61, 0x64, 0x64, 0x72, 0x65, 0x73, 0x73, 0x20, 0x26, 0x20, 0x6d, 0x61, 0x73, 0x6b, 0x29
        /*0010*/ 	.byte	0x20, 0x3d, 0x3d, 0x20, 0x30, 0x00
	.type		$str$25,@object
	.size		$str$25,(__unnamed_1 - $str$25)
$str$25:
        /*0016*/ 	.byte	0x2f, 0x74, 0x6d, 0x70, 0x2f, 0x63, 0x75, 0x74, 0x6c, 0x61, 0x73, 0x73, 0x5f, 0x73, 0x77, 0x65
        /*0026*/ 	.byte	0x65, 0x70, 0x5f, 0x73, 0x72, 0x63, 0x2f, 0x69, 0x6e, 0x63, 0x6c, 0x75, 0x64, 0x65, 0x2f, 0x63
        /*0036*/ 	.byte	0x75, 0x74, 0x65, 0x2f, 0x70, 0x6f, 0x69, 0x6e, 0x74, 0x65, 0x72, 0x5f, 0x66, 0x6c, 0x61, 0x67
        /*0046*/ 	.byte	0x67, 0x65, 0x64, 0x2e, 0x68, 0x70, 0x70, 0x00
	.type		__unnamed_1,@object
	.size		__unnamed_1,(.L_0 - __unnamed_1)
__unnamed_1:
        /*004e*/ 	.byte	0x61, 0x75, 0x74, 0x6f, 0x20, 0x63, 0x75, 0x74, 0x65, 0x3a, 0x3a, 0x61, 0x73, 0x5f, 0x70, 0x6f
        /* <DEDUP_REMOVED lines=27> */
        /*020e*/ 	.byte	0x30, 0x3e, 0x3e, 0x3e, 0x3e, 0x3e, 0x5d, 0x00
.L_0:


//--------------------- .nv.shared._ZN7cutlass13device_kernelINS_4fmha6kernel28FmhaKernelTmaWarpSpecializedINS1_10collective30FmhaMainloopTmaWarpSpecializedINS_10bfloat16_tEffN4cute5tupleIJNS7_1CILi128EEESA_NS9_ILi16EEEEEENS8_IJiNS9_ILi1EEENS8_IJiiEEEEEESF_SF_NS4_13DefaultFusionEJNS2_6OptionILNS2_3TagE0ENS9_ILb1EEEEENSH_ILSI_2ESJ_EEEEENS4_15FmhaFwdEpilogueIS6_fNS8_IJNS9_ILi64EEESB_SA_EEEEENS2_23PersistentTileSchedulerEJSK_SL_EEEEEvNT_6ParamsE --------------------------
	.section	.nv.shared._ZN7cutlass13device_kernelINS_4fmha6kernel28FmhaKernelTmaWarpSpecializedINS1_10collective30FmhaMainloopTmaWarpSpecializedINS_10bfloat16_tEffN4cute5tupleIJNS7_1CILi128EEESA_NS9_ILi16EEEEEENS8_IJiNS9_ILi1EEENS8_IJiiEEEEEESF_SF_NS4_13DefaultFusionEJNS2_6OptionILNS2_3TagE0ENS9_ILb1EEEEENSH_ILSI_2ESJ_EEEEENS4_15FmhaFwdEpilogueIS6_fNS8_IJNS9_ILi64EEESB_SA_EEEEENS2_23PersistentTileSchedulerEJSK_SL_EEEEEvNT_6ParamsE,"aw",@nobits
	.sectionflags	@""
	.align	16
	.zero		1024


//--------------------- .nv.shared.reserved.0     --------------------------
	.section	.nv.shared.reserved.0,"aw",@nobits
	.weak		__nv_reservedSMEM_offset_0_alias
	.size		__nv_reservedSMEM_offset_0_alias, 0, 0
	.other		__nv_reservedSMEM_offset_0_alias,@"STO_CUDA_RESERVED_SHARED STV_DEFAULT"
__nv_reservedSMEM_offset_0_alias:
	.zero		0


//--------------------- .nv.global                --------------------------
	.section	.nv.global,"aw",@nobits
.nv.global:
	.type		_ZN39_INTERNAL_e86babc7_4_k_cu_b5bf8a99_31654cute1_E,@object
	.size		_ZN39_INTERNAL_e86babc7_4_k_cu_b5bf8a99_31654cute1_E,(_ZN39_INTERNAL_e86babc7_4_k_cu_b5bf8a99_31654cuda3std3__45__cpo6cbeginE - _ZN39_INTERNAL_e86babc7_4_k_cu_b5bf8a99_31654cute1_E)
_ZN39_INTERNAL_e86babc7_4_k_cu_b5bf8a99_31654cute1_E:
	.zero		1
	.type		_ZN39_INTERNAL_e86babc7_4_k_cu_b5bf8a99_31654cuda3std3__45__cpo6cbeginE,@object
	.size		_ZN39_INTERNAL_e86babc7_4_k_cu_b5bf8a99_31654cuda3std3__45__cpo6cbeginE,(_ZN39_INTERNAL_e86babc7_4_k_cu_b5bf8a99_31654cuda3std3__48in_placeE - _ZN39_INTERNAL_e86babc7_4_k_cu_b5bf8a99_31654cuda3std3__45__cpo6cbeginE)
_ZN39_INTERNAL_e86babc7_4_k_cu_b5bf8a99_31654cuda3std3__45__cpo6cbeginE:
	.zero		1
	.type		_ZN39_INTERNAL_e86babc7_4_k_cu_b5bf8a99_31654cuda3std3__48in_placeE,@object
	.size		_ZN39_INTERNAL_e86babc7_4_k_cu_b5bf8a99_31654cuda3std3__48in_placeE,(_ZN39_INTERNAL_e86babc7_4_k_cu_b5bf8a99_31654cuda3std6ranges3__45__cpo9iter_moveE - _ZN39_INTERNAL_e86babc7_4_k_cu_b5bf8a99_31654cuda3std3__48in_placeE)
_ZN39_INTERNAL_e86babc7_4_k_cu_b5bf8a99_31654cuda3std3__48in_placeE:
	.zero		1
	.type		_ZN39_INTERNAL_e86babc7_4_k_cu_b5bf8a99_31654cuda3std6ranges3__45__cpo9iter_moveE,@object
	.size		_ZN39_INTERNAL_e86babc7_4_k_cu_b5bf8a99_31654cuda3std6ranges3__45__cpo9iter_moveE,(_ZN39_INTERNAL_e86babc7_4_k_cu_b5bf8a99_31654cuda3std3__45__cpo5beginE - _ZN39_INTERNAL_e86babc7_4_k_cu_b5bf8a99_31654cuda3std6ranges3__45__cpo9iter_moveE)
_ZN39_INTERNAL_e86babc7_4_k_cu_b5bf8a99_31654cuda3std6ranges3__45__cpo9iter_moveE:
	.zero		1
	.type		_ZN39_INTERNAL_e86babc7_4_k_cu_b5bf8a99_31654cuda3std3__45__cpo5beginE,@object
	.size		_ZN39_INTERNAL_e86babc7_4_k_cu_b5bf8a99_31654cuda3std3__45__cpo5beginE,(_ZN39_INTERNAL_e86babc7_4_k_cu_b5bf8a99_31654cuda3std3__441_GLOBAL__N__e86babc7_4_k_cu_b5bf8a99_31656ignoreE - _ZN39_INTERNAL_e86babc7_4_k_cu_b5bf8a99_31654cuda3std3__45__cpo5beginE)
_ZN39_INTERNAL_e86babc7_4_k_cu_b5bf8a99_31654cuda3std3__45__cpo5beginE:
	.zero		1
	.type		_ZN39_INTERNAL_e86babc7_4_k_cu_b5bf8a99_31654cuda3std3__441_GLOBAL__N__e86babc7_4_k_cu_b5bf8a99_31656ignoreE,@object
	.size		_ZN39_INTERNAL_e86babc7_4_k_cu_b5bf8a99_31654cuda3std3__441_GLOBAL__N__e86babc7_4_k_cu_b5bf8a99_31656ignoreE,(_ZN39_INTERNAL_e86babc7_4_k_cu_b5bf8a99_31654cute7productE - _ZN39_INTERNAL_e86babc7_4_k_cu_b5bf8a99_31654cuda3std3__441_GLOBAL__N__e86babc7_4_k_cu_b5bf8a99_31656ignoreE)
_ZN39_INTERNAL_e86babc7_4_k_cu_b5bf8a99_31654cuda3std3__441_GLOBAL__N__e86babc7_4_k_cu_b5bf8a99_31656ignoreE:
	.zero		1
	.type		_ZN39_INTERNAL_e86babc7_4_k_cu_b5bf8a99_31654cute7productE,@object
	.size		_ZN39_INTERNAL_e86babc7_4_k_cu_b5bf8a99_31654cute7productE,(_ZN39_INTERNAL_e86babc7_4_k_cu_b5bf8a99_31654cuda3std3__45__cpo3endE - _ZN39_INTERNAL_e86babc7_4_k_cu_b5bf8a99_31654cute7productE)
_ZN39_INTERNAL_e86babc7_4_k_cu_b5bf8a99_31654cute7productE:
	.zero		1
	.type		_ZN39_INTERNAL_e86babc7_4_k_cu_b5bf8a99_31654cuda3std3__45__cpo3endE,@object
	.size		_ZN39_INTERNAL_e86babc7_4_k_cu_b5bf8a99_31654cuda3std3__45__cpo3endE,(_ZN39_INTERNAL_e86babc7_4_k_cu_b5bf8a99_31654cuda3std3__419piecewise_constructE - _ZN39_INTERNAL_e86babc7_4_k_cu_b5bf8a99_31654cuda3std3__45__cpo3endE)
_ZN39_INTERNAL_e86babc7_4_k_cu_b5bf8a99_31654cuda3std3__45__cpo3endE:
	.zero		1
	.type		_ZN39_INTERNAL_e86babc7_4_k_cu_b5bf8a99_31654cuda3std3__419piecewise_constructE,@object
	.size		_ZN39_INTERNAL_e86babc7_4_k_cu_b5bf8a99_31654cuda3std3__419piecewise_constructE,(_ZN39_INTERNAL_e86babc7_4_k_cu_b5bf8a99_31654cuda3std3__45__cpo4cendE - _ZN39_INTERNAL_e86babc7_4_k_cu_b5bf8a99_31654cuda3std3__419piecewise_constructE)
_ZN39_INTERNAL_e86babc7_4_k_cu_b5bf8a99_31654cuda3std3__419piecewise_constructE:
	.zero		1
	.type		_ZN39_INTERNAL_e86babc7_4_k_cu_b5bf8a99_31654cuda3std3__45__cpo4cendE,@object
	.size		_ZN39_INTERNAL_e86babc7_4_k_cu_b5bf8a99_31654cuda3std3__45__cpo4cendE,(_ZN39_INTERNAL_e86babc7_4_k_cu_b5bf8a99_31654cuda3std6ranges3__45__cpo4swapE - _ZN39_INTERNAL_e86babc7_4_k_cu_b5bf8a99_31654cuda3std3__45__cpo4cendE)
_ZN39_INTERNAL_e86babc7_4_k_cu_b5bf8a99_31654cuda3std3__45__cpo4cendE:
	.zero		1
	.type		_ZN39_INTERNAL_e86babc7_4_k_cu_b5bf8a99_31654cuda3std6ranges3__45__cpo4swapE,@object
	.size		_ZN39_INTERNAL_e86babc7_4_k_cu_b5bf8a99_31654cuda3std6ranges3__45__cpo4swapE,(.L_8 - _ZN39_INTERNAL_e86babc7_4_k_cu_b5bf8a99_31654cuda3std6ranges3__45__cpo4swapE)
_ZN39_INTERNAL_e86babc7_4_k_cu_b5bf8a99_31654cuda3std6ranges3__45__cpo4swapE:
	.zero		1
.L_8:


//--------------------- .nv.constant0._ZN7cutlass13device_kernelINS_4fmha6kernel28FmhaKernelTmaWarpSpecializedINS1_10collective30FmhaMainloopTmaWarpSpecializedINS_10bfloat16_tEffN4cute5tupleIJNS7_1CILi128EEESA_NS9_ILi16EEEEEENS8_IJiNS9_ILi1EEENS8_IJiiEEEEEESF_SF_NS4_13DefaultFusionEJNS2_6OptionILNS2_3TagE0ENS9_ILb1EEEEENSH_ILSI_2ESJ_EEEEENS4_15FmhaFwdEpilogueIS6_fNS8_IJNS9_ILi64EEESB_SA_EEEEENS2_23PersistentTileSchedulerEJSK_SL_EEEEEvNT_6ParamsE --------------------------
	.section	.nv.constant0._ZN7cutlass13device_kernelINS_4fmha6kernel28FmhaKernelTmaWarpSpecializedINS1_10collective30FmhaMainloopTmaWarpSpecializedINS_10bfloat16_tEffN4cute5tupleIJNS7_1CILi128EEESA_NS9_ILi16EEEEEENS8_IJiNS9_ILi1EEENS8_IJiiEEEEEESF_SF_NS4_13DefaultFusionEJNS2_6OptionILNS2_3TagE0ENS9_ILb1EEEEENSH_ILSI_2ESJ_EEEEENS4_15FmhaFwdEpilogueIS6_fNS8_IJNS9_ILi64EEESB_SA_EEEEENS2_23PersistentTileSchedulerEJSK_SL_EEEEEvNT_6ParamsE,"a",@progbits
	.sectionflags	@""
	.align	4
.nv.constant0._ZN7cutlass13device_kernelINS_4fmha6kernel28FmhaKernelTmaWarpSpecializedINS1_10collective30FmhaMainloopTmaWarpSpecializedINS_10bfloat16_tEffN4cute5tupleIJNS7_1CILi128EEESA_NS9_ILi16EEEEEENS8_IJiNS9_ILi1EEENS8_IJiiEEEEEESF_SF_NS4_13DefaultFusionEJNS2_6OptionILNS2_3TagE0ENS9_ILb1EEEEENSH_ILSI_2ESJ_EEEEENS4_15FmhaFwdEpilogueIS6_fNS8_IJNS9_ILi64EEESB_SA_EEEEENS2_23PersistentTileSchedulerEJSK_SL_EEEEEvNT_6ParamsE:
	.zero		2688


//--------------------- SYMBOLS --------------------------

	.type		.nv.reservedSmem.offset0,@object
	.size		.nv.reservedSmem.offset0,0x4
	.type		__assertfail,@function
